//
// Generated by NVIDIA NVVM Compiler
//
// Compiler Build ID: CL-36424714
// Cuda compilation tools, release 13.0, V13.0.88
// Based on NVVM 20.0.0
//

.version 9.0
.target sm_100
.address_size 64

	// .globl	_Z6plinkoILj512ELj524288ELj1EEvP10byte_arr_tILj32EEP9message_t
.global .align 1 .b8 chars[65] = {43, 48, 49, 50, 51, 52, 53, 54, 55, 56, 57, 97, 98, 99, 100, 101, 102, 103, 104, 105, 106, 107, 108, 109, 110, 111, 112, 113, 114, 115, 116, 117, 118, 119, 120, 121, 122, 65, 66, 67, 68, 69, 70, 71, 72, 73, 74, 75, 76, 77, 78, 79, 80, 81, 82, 83, 84, 85, 86, 87, 88, 89, 90, 47};
.global .align 32 .b8 k[256] = {152, 47, 138, 66, 145, 68, 55, 113, 207, 251, 192, 181, 165, 219, 181, 233, 91, 194, 86, 57, 241, 17, 241, 89, 164, 130, 63, 146, 213, 94, 28, 171, 152, 170, 7, 216, 1, 91, 131, 18, 190, 133, 49, 36, 195, 125, 12, 85, 116, 93, 190, 114, 254, 177, 222, 128, 167, 6, 220, 155, 116, 241, 155, 193, 193, 105, 155, 228, 134, 71, 190, 239, 198, 157, 193, 15, 204, 161, 12, 36, 111, 44, 233, 45, 170, 132, 116, 74, 220, 169, 176, 92, 218, 136, 249, 118, 82, 81, 62, 152, 109, 198, 49, 168, 200, 39, 3, 176, 199, 127, 89, 191, 243, 11, 224, 198, 71, 145, 167, 213, 81, 99, 202, 6, 103, 41, 41, 20, 133, 10, 183, 39, 56, 33, 27, 46, 252, 109, 44, 77, 19, 13, 56, 83, 84, 115, 10, 101, 187, 10, 106, 118, 46, 201, 194, 129, 133, 44, 114, 146, 161, 232, 191, 162, 75, 102, 26, 168, 112, 139, 75, 194, 163, 81, 108, 199, 25, 232, 146, 209, 36, 6, 153, 214, 133, 53, 14, 244, 112, 160, 106, 16, 22, 193, 164, 25, 8, 108, 55, 30, 76, 119, 72, 39, 181, 188, 176, 52, 179, 12, 28, 57, 74, 170, 216, 78, 79, 202, 156, 91, 243, 111, 46, 104, 238, 130, 143, 116, 111, 99, 165, 120, 20, 120, 200, 132, 8, 2, 199, 140, 250, 255, 190, 144, 235, 108, 80, 164, 247, 163, 249, 190, 242, 120, 113, 198};
.global .align 32 .b8 h0[32] = {103, 230, 9, 106, 133, 174, 103, 187, 114, 243, 110, 60, 58, 245, 79, 165, 127, 82, 14, 81, 140, 104, 5, 155, 171, 217, 131, 31, 25, 205, 224, 91};
// _ZZ6plinkoILj512ELj524288ELj1EEvP10byte_arr_tILj32EEP9message_tE14reduce_storage has been demoted
// _ZZ6plinkoILj512ELj524288ELj1EEvP10byte_arr_tILj32EEP9message_tE16best_shared_hash has been demoted
.global .align 1 .b8 _ZN34_INTERNAL_0ce7a817_4_k_cu_c50e09d94cuda3std3__45__cpo5beginE[1];
.global .align 1 .b8 _ZN34_INTERNAL_0ce7a817_4_k_cu_c50e09d94cuda3std3__45__cpo3endE[1];
.global .align 1 .b8 _ZN34_INTERNAL_0ce7a817_4_k_cu_c50e09d94cuda3std3__45__cpo6cbeginE[1];
.global .align 1 .b8 _ZN34_INTERNAL_0ce7a817_4_k_cu_c50e09d94cuda3std3__45__cpo4cendE[1];
.global .align 1 .b8 _ZN34_INTERNAL_0ce7a817_4_k_cu_c50e09d94cuda3std3__45__cpo6rbeginE[1];
.global .align 1 .b8 _ZN34_INTERNAL_0ce7a817_4_k_cu_c50e09d94cuda3std3__45__cpo4rendE[1];
.global .align 1 .b8 _ZN34_INTERNAL_0ce7a817_4_k_cu_c50e09d94cuda3std3__45__cpo7crbeginE[1];
.global .align 1 .b8 _ZN34_INTERNAL_0ce7a817_4_k_cu_c50e09d94cuda3std3__45__cpo5crendE[1];
.global .align 1 .b8 _ZN34_INTERNAL_0ce7a817_4_k_cu_c50e09d94cuda3std3__436_GLOBAL__N__0ce7a817_4_k_cu_c50e09d96ignoreE[1];
.global .align 1 .b8 _ZN34_INTERNAL_0ce7a817_4_k_cu_c50e09d94cuda3std3__419piecewise_constructE[1];
.global .align 1 .b8 _ZN34_INTERNAL_0ce7a817_4_k_cu_c50e09d94cuda3std3__48in_placeE[1];
.global .align 1 .b8 _ZN34_INTERNAL_0ce7a817_4_k_cu_c50e09d94cuda3std3__420unreachable_sentinelE[1];
.global .align 1 .b8 _ZN34_INTERNAL_0ce7a817_4_k_cu_c50e09d94cuda3std6ranges3__45__cpo4swapE[1];
.global .align 1 .b8 _ZN34_INTERNAL_0ce7a817_4_k_cu_c50e09d94cuda3std6ranges3__45__cpo9iter_moveE[1];
.global .align 1 .b8 _ZN34_INTERNAL_0ce7a817_4_k_cu_c50e09d94cuda3std6ranges3__45__cpo5beginE[1];
.global .align 1 .b8 _ZN34_INTERNAL_0ce7a817_4_k_cu_c50e09d94cuda3std6ranges3__45__cpo3endE[1];
.global .align 1 .b8 _ZN34_INTERNAL_0ce7a817_4_k_cu_c50e09d94cuda3std6ranges3__45__cpo6cbeginE[1];
.global .align 1 .b8 _ZN34_INTERNAL_0ce7a817_4_k_cu_c50e09d94cuda3std6ranges3__45__cpo4cendE[1];
.global .align 1 .b8 _ZN34_INTERNAL_0ce7a817_4_k_cu_c50e09d94cuda3std6ranges3__45__cpo7advanceE[1];
.global .align 1 .b8 _ZN34_INTERNAL_0ce7a817_4_k_cu_c50e09d94cuda3std6ranges3__45__cpo9iter_swapE[1];
.global .align 1 .b8 _ZN34_INTERNAL_0ce7a817_4_k_cu_c50e09d94cuda3std6ranges3__45__cpo4nextE[1];
.global .align 1 .b8 _ZN34_INTERNAL_0ce7a817_4_k_cu_c50e09d94cuda3std6ranges3__45__cpo4prevE[1];
.global .align 1 .b8 _ZN34_INTERNAL_0ce7a817_4_k_cu_c50e09d94cuda3std6ranges3__45__cpo4dataE[1];
.global .align 1 .b8 _ZN34_INTERNAL_0ce7a817_4_k_cu_c50e09d94cuda3std6ranges3__45__cpo5cdataE[1];
.global .align 1 .b8 _ZN34_INTERNAL_0ce7a817_4_k_cu_c50e09d94cuda3std6ranges3__45__cpo4sizeE[1];
.global .align 1 .b8 _ZN34_INTERNAL_0ce7a817_4_k_cu_c50e09d94cuda3std6ranges3__45__cpo5ssizeE[1];
.global .align 1 .b8 _ZN34_INTERNAL_0ce7a817_4_k_cu_c50e09d94cuda3std6ranges3__45__cpo8distanceE[1];
.global .align 1 .b8 _ZN34_INTERNAL_0ce7a817_4_k_cu_c50e09d96thrust24THRUST_300001_SM_1000_NS6system6detail10sequential3seqE[1];

.visible .entry _Z6plinkoILj512ELj524288ELj1EEvP10byte_arr_tILj32EEP9message_t(
	.param .u64 .ptr .align 1 _Z6plinkoILj512ELj524288ELj1EEvP10byte_arr_tILj32EEP9message_t_param_0,
	.param .u64 .ptr .align 1 _Z6plinkoILj512ELj524288ELj1EEvP10byte_arr_tILj32EEP9message_t_param_1
)
.maxntid 512
{
	.reg .pred 	%p<274>;
	.reg .b16 	%rs<11>;
	.reg .b32 	%r<3104>;
	.reg .b64 	%rd<42>;
	// demoted variable
	.shared .align 16 .b8 _ZZ6plinkoILj512ELj524288ELj1EEvP10byte_arr_tILj32EEP9message_tE14reduce_storage[576];
	// demoted variable
	.shared .align 32 .b8 _ZZ6plinkoILj512ELj524288ELj1EEvP10byte_arr_tILj32EEP9message_tE16best_shared_hash[32];
	ld.param.u64 	%rd4, [_Z6plinkoILj512ELj524288ELj1EEvP10byte_arr_tILj32EEP9message_t_param_1];
	cvta.to.global.u64 	%rd6, %rd4;
	ld.global.u32 	%r520, [%rd6];
	ld.global.u32 	%r521, [%rd6+4];
	ld.global.u32 	%r522, [%rd6+8];
	ld.global.u32 	%r523, [%rd6+12];
	ld.global.u32 	%r524, [%rd6+16];
	ld.global.u32 	%r525, [%rd6+20];
	ld.global.u32 	%r526, [%rd6+24];
	ld.global.u32 	%r527, [%rd6+36];
	ld.global.u32 	%r528, [%rd6+40];
	ld.global.u32 	%r529, [%rd6+44];
	ld.global.u32 	%r530, [%rd6+48];
	ld.global.u32 	%r531, [%rd6+52];
	ld.global.u32 	%r532, [%rd6+56];
	ld.global.u32 	%r533, [%rd6+60];
	mov.b32 	%r534, 291;
	mov.b32 	%r535, 0;
	prmt.b32 	%r2987, %r520, %r535, %r534;
	prmt.b32 	%r2986, %r521, %r535, %r534;
	prmt.b32 	%r2985, %r522, %r535, %r534;
	prmt.b32 	%r2984, %r523, %r535, %r534;
	prmt.b32 	%r2983, %r524, %r535, %r534;
	prmt.b32 	%r2982, %r525, %r535, %r534;
	prmt.b32 	%r536, %r526, %r535, %r534;
	prmt.b32 	%r2978, %r527, %r535, %r534;
	prmt.b32 	%r2977, %r528, %r535, %r534;
	prmt.b32 	%r2976, %r529, %r535, %r534;
	prmt.b32 	%r2975, %r530, %r535, %r534;
	prmt.b32 	%r2974, %r531, %r535, %r534;
	prmt.b32 	%r2973, %r532, %r535, %r534;
	prmt.b32 	%r2972, %r533, %r535, %r534;
	and.b32  	%r537, %r536, -65281;
	or.b32  	%r2981, %r537, 11008;
	shf.l.wrap.b32 	%r538, %r2973, %r2973, 15;
	shf.l.wrap.b32 	%r539, %r2973, %r2973, 13;
	xor.b32  	%r540, %r538, %r539;
	shr.u32 	%r541, %r2973, 10;
	xor.b32  	%r542, %r540, %r541;
	add.s32 	%r543, %r2978, %r542;
	shf.l.wrap.b32 	%r544, %r2986, %r2986, 25;
	shf.l.wrap.b32 	%r545, %r2986, %r2986, 14;
	xor.b32  	%r546, %r544, %r545;
	shr.u32 	%r547, %r2986, 3;
	xor.b32  	%r548, %r546, %r547;
	add.s32 	%r549, %r543, %r2987;
	add.s32 	%r550, %r549, %r548;
	shf.l.wrap.b32 	%r551, %r2972, %r2972, 15;
	shf.l.wrap.b32 	%r552, %r2972, %r2972, 13;
	xor.b32  	%r553, %r551, %r552;
	shr.u32 	%r554, %r2972, 10;
	xor.b32  	%r555, %r553, %r554;
	add.s32 	%r556, %r555, %r2977;
	shf.l.wrap.b32 	%r557, %r2985, %r2985, 25;
	shf.l.wrap.b32 	%r558, %r2985, %r2985, 14;
	xor.b32  	%r559, %r557, %r558;
	shr.u32 	%r560, %r2985, 3;
	xor.b32  	%r561, %r559, %r560;
	add.s32 	%r562, %r556, %r2986;
	add.s32 	%r15, %r562, %r561;
	shf.l.wrap.b32 	%r563, %r550, %r550, 15;
	shf.l.wrap.b32 	%r564, %r550, %r550, 13;
	xor.b32  	%r565, %r563, %r564;
	shr.u32 	%r566, %r550, 10;
	xor.b32  	%r567, %r565, %r566;
	add.s32 	%r568, %r567, %r2976;
	shf.l.wrap.b32 	%r569, %r2984, %r2984, 25;
	shf.l.wrap.b32 	%r570, %r2984, %r2984, 14;
	xor.b32  	%r571, %r569, %r570;
	shr.u32 	%r572, %r2984, 3;
	xor.b32  	%r573, %r571, %r572;
	add.s32 	%r574, %r568, %r2985;
	add.s32 	%r575, %r574, %r573;
	shf.l.wrap.b32 	%r576, %r15, %r15, 15;
	shf.l.wrap.b32 	%r577, %r15, %r15, 13;
	xor.b32  	%r578, %r576, %r577;
	shr.u32 	%r579, %r15, 10;
	xor.b32  	%r580, %r578, %r579;
	add.s32 	%r581, %r580, %r2975;
	shf.l.wrap.b32 	%r582, %r2983, %r2983, 25;
	shf.l.wrap.b32 	%r583, %r2983, %r2983, 14;
	xor.b32  	%r584, %r582, %r583;
	shr.u32 	%r585, %r2983, 3;
	xor.b32  	%r586, %r584, %r585;
	add.s32 	%r587, %r581, %r2984;
	add.s32 	%r588, %r587, %r586;
	shf.l.wrap.b32 	%r589, %r575, %r575, 15;
	shf.l.wrap.b32 	%r590, %r575, %r575, 13;
	xor.b32  	%r591, %r589, %r590;
	shr.u32 	%r592, %r575, 10;
	xor.b32  	%r593, %r591, %r592;
	add.s32 	%r594, %r593, %r2974;
	shf.l.wrap.b32 	%r595, %r2982, %r2982, 25;
	shf.l.wrap.b32 	%r596, %r2982, %r2982, 14;
	xor.b32  	%r597, %r595, %r596;
	shr.u32 	%r598, %r2982, 3;
	xor.b32  	%r599, %r597, %r598;
	add.s32 	%r600, %r594, %r2983;
	add.s32 	%r601, %r600, %r599;
	add.s32 	%r602, %r2987, -1731730782;
	add.s32 	%r603, %r2987, -66549683;
	shf.l.wrap.b32 	%r604, %r602, %r602, 26;
	shf.l.wrap.b32 	%r605, %r602, %r602, 21;
	xor.b32  	%r606, %r604, %r605;
	shf.l.wrap.b32 	%r607, %r602, %r602, 7;
	xor.b32  	%r608, %r606, %r607;
	and.b32  	%r609, %r602, 1359893119;
	sub.s32 	%r610, 1731730781, %r2987;
	and.b32  	%r611, %r610, -1694144372;
	or.b32  	%r612, %r611, %r609;
	shf.l.wrap.b32 	%r613, %r603, %r603, 30;
	shf.l.wrap.b32 	%r614, %r603, %r603, 19;
	xor.b32  	%r615, %r613, %r614;
	shf.l.wrap.b32 	%r616, %r603, %r603, 10;
	xor.b32  	%r617, %r615, %r616;
	and.b32  	%r618, %r603, -781301534;
	add.s32 	%r619, %r617, %r618;
	add.s32 	%r620, %r2986, %r608;
	add.s32 	%r621, %r620, %r612;
	add.s32 	%r622, %r619, %r621;
	add.s32 	%r623, %r621, -852880978;
	add.s32 	%r624, %r622, -1162034111;
	shf.l.wrap.b32 	%r625, %r623, %r623, 26;
	shf.l.wrap.b32 	%r626, %r623, %r623, 21;
	xor.b32  	%r627, %r625, %r626;
	shf.l.wrap.b32 	%r628, %r623, %r623, 7;
	xor.b32  	%r629, %r627, %r628;
	and.b32  	%r630, %r602, %r623;
	sub.s32 	%r631, -1294602671, %r621;
	and.b32  	%r632, %r631, 1359893119;
	or.b32  	%r633, %r632, %r630;
	shf.l.wrap.b32 	%r634, %r624, %r624, 30;
	shf.l.wrap.b32 	%r635, %r624, %r624, 19;
	xor.b32  	%r636, %r634, %r635;
	shf.l.wrap.b32 	%r637, %r624, %r624, 10;
	xor.b32  	%r638, %r636, %r637;
	xor.b32  	%r639, %r603, 1779033703;
	and.b32  	%r640, %r639, %r624;
	and.b32  	%r641, %r603, 1779033703;
	xor.b32  	%r642, %r640, %r641;
	add.s32 	%r643, %r642, %r638;
	add.s32 	%r644, %r2985, %r629;
	add.s32 	%r645, %r644, %r633;
	add.s32 	%r646, %r645, %r643;
	add.s32 	%r647, %r645, 204346080;
	add.s32 	%r648, %r646, 1355179099;
	shf.l.wrap.b32 	%r649, %r647, %r647, 26;
	shf.l.wrap.b32 	%r650, %r647, %r647, 21;
	xor.b32  	%r651, %r649, %r650;
	shf.l.wrap.b32 	%r652, %r647, %r647, 7;
	xor.b32  	%r653, %r651, %r652;
	and.b32  	%r654, %r623, %r647;
	sub.s32 	%r655, -204346081, %r645;
	and.b32  	%r656, %r602, %r655;
	or.b32  	%r657, %r656, %r654;
	shf.l.wrap.b32 	%r658, %r648, %r648, 30;
	shf.l.wrap.b32 	%r659, %r648, %r648, 19;
	xor.b32  	%r660, %r658, %r659;
	shf.l.wrap.b32 	%r661, %r648, %r648, 10;
	xor.b32  	%r662, %r660, %r661;
	xor.b32  	%r663, %r603, %r624;
	and.b32  	%r664, %r663, %r648;
	and.b32  	%r665, %r603, %r624;
	xor.b32  	%r666, %r664, %r665;
	add.s32 	%r667, %r666, %r662;
	add.s32 	%r668, %r2984, %r653;
	add.s32 	%r669, %r668, %r657;
	add.s32 	%r670, %r669, %r667;
	add.s32 	%r671, %r669, -1529998197;
	add.s32 	%r16, %r670, 985935396;
	shf.l.wrap.b32 	%r672, %r671, %r671, 26;
	shf.l.wrap.b32 	%r673, %r671, %r671, 21;
	xor.b32  	%r674, %r672, %r673;
	shf.l.wrap.b32 	%r675, %r671, %r671, 7;
	xor.b32  	%r676, %r674, %r675;
	and.b32  	%r677, %r647, %r671;
	sub.s32 	%r678, 1529998196, %r669;
	and.b32  	%r679, %r623, %r678;
	or.b32  	%r680, %r679, %r677;
	shf.l.wrap.b32 	%r681, %r16, %r16, 30;
	shf.l.wrap.b32 	%r682, %r16, %r16, 19;
	xor.b32  	%r683, %r681, %r682;
	shf.l.wrap.b32 	%r684, %r16, %r16, 10;
	xor.b32  	%r685, %r683, %r684;
	xor.b32  	%r686, %r624, %r648;
	and.b32  	%r687, %r686, %r16;
	and.b32  	%r688, %r624, %r648;
	xor.b32  	%r689, %r687, %r688;
	add.s32 	%r690, %r689, %r685;
	add.s32 	%r691, %r2983, %r676;
	add.s32 	%r692, %r691, %r680;
	add.s32 	%r693, %r692, %r602;
	add.s32 	%r694, %r693, 961987163;
	add.s32 	%r17, %r603, %r694;
	add.s32 	%r18, %r690, %r694;
	shf.l.wrap.b32 	%r695, %r17, %r17, 26;
	shf.l.wrap.b32 	%r696, %r17, %r17, 21;
	xor.b32  	%r697, %r695, %r696;
	shf.l.wrap.b32 	%r698, %r17, %r17, 7;
	xor.b32  	%r699, %r697, %r698;
	and.b32  	%r700, %r671, %r17;
	not.b32 	%r701, %r17;
	and.b32  	%r702, %r647, %r701;
	or.b32  	%r703, %r702, %r700;
	shf.l.wrap.b32 	%r704, %r18, %r18, 30;
	shf.l.wrap.b32 	%r705, %r18, %r18, 19;
	xor.b32  	%r706, %r704, %r705;
	shf.l.wrap.b32 	%r707, %r18, %r18, 10;
	xor.b32  	%r708, %r706, %r707;
	xor.b32  	%r709, %r648, %r16;
	and.b32  	%r710, %r709, %r18;
	and.b32  	%r711, %r648, %r16;
	xor.b32  	%r712, %r710, %r711;
	add.s32 	%r713, %r712, %r708;
	add.s32 	%r714, %r2982, %r699;
	add.s32 	%r715, %r714, %r703;
	add.s32 	%r716, %r715, %r623;
	add.s32 	%r717, %r716, 1508970993;
	add.s32 	%r19, %r624, %r717;
	add.s32 	%r20, %r713, %r717;
	shf.l.wrap.b32 	%r718, %r19, %r19, 26;
	shf.l.wrap.b32 	%r719, %r19, %r19, 21;
	xor.b32  	%r720, %r718, %r719;
	shf.l.wrap.b32 	%r721, %r19, %r19, 7;
	xor.b32  	%r722, %r720, %r721;
	and.b32  	%r723, %r17, %r19;
	not.b32 	%r724, %r19;
	and.b32  	%r725, %r671, %r724;
	or.b32  	%r726, %r725, %r723;
	shf.l.wrap.b32 	%r727, %r20, %r20, 30;
	shf.l.wrap.b32 	%r728, %r20, %r20, 19;
	xor.b32  	%r729, %r727, %r728;
	shf.l.wrap.b32 	%r730, %r20, %r20, 10;
	xor.b32  	%r731, %r729, %r730;
	xor.b32  	%r732, %r16, %r18;
	and.b32  	%r733, %r732, %r20;
	and.b32  	%r734, %r16, %r18;
	xor.b32  	%r735, %r733, %r734;
	add.s32 	%r736, %r735, %r731;
	add.s32 	%r737, %r537, %r722;
	add.s32 	%r738, %r737, %r726;
	add.s32 	%r739, %r738, %r647;
	add.s32 	%r740, %r739, -1841320540;
	add.s32 	%r21, %r648, %r740;
	add.s32 	%r22, %r736, %r740;
	shf.l.wrap.b32 	%r741, %r21, %r21, 26;
	shf.l.wrap.b32 	%r742, %r21, %r21, 21;
	xor.b32  	%r743, %r741, %r742;
	shf.l.wrap.b32 	%r744, %r21, %r21, 7;
	xor.b32  	%r745, %r743, %r744;
	and.b32  	%r746, %r19, %r21;
	not.b32 	%r747, %r21;
	and.b32  	%r748, %r17, %r747;
	or.b32  	%r749, %r748, %r746;
	shf.l.wrap.b32 	%r750, %r22, %r22, 30;
	shf.l.wrap.b32 	%r751, %r22, %r22, 19;
	xor.b32  	%r752, %r750, %r751;
	shf.l.wrap.b32 	%r753, %r22, %r22, 10;
	xor.b32  	%r754, %r752, %r753;
	xor.b32  	%r755, %r18, %r20;
	and.b32  	%r756, %r755, %r22;
	and.b32  	%r757, %r18, %r20;
	xor.b32  	%r758, %r756, %r757;
	add.s32 	%r23, %r758, %r754;
	add.s32 	%r759, %r745, %r749;
	add.s32 	%r760, %r759, %r671;
	add.s32 	%r24, %r760, -1424204075;
	add.s32 	%r25, %r550, -459576895;
	add.s32 	%r26, %r575, 264347078;
	add.s32 	%r27, %r588, 604807628;
	add.s32 	%r28, %r601, 770255983;
	shf.l.wrap.b32 	%r761, %r588, %r588, 15;
	shf.l.wrap.b32 	%r762, %r588, %r588, 13;
	xor.b32  	%r763, %r761, %r762;
	shr.u32 	%r764, %r588, 10;
	xor.b32  	%r765, %r763, %r764;
	add.s32 	%r766, %r765, %r2973;
	shf.l.wrap.b32 	%r767, %r2981, %r536, 25;
	shf.l.wrap.b32 	%r768, %r536, %r2981, 14;
	xor.b32  	%r769, %r767, %r768;
	shr.u32 	%r770, %r2981, 3;
	xor.b32  	%r771, %r769, %r770;
	add.s32 	%r772, %r766, %r2982;
	add.s32 	%r29, %r772, %r771;
	shf.l.wrap.b32 	%r773, %r601, %r601, 15;
	shf.l.wrap.b32 	%r774, %r601, %r601, 13;
	xor.b32  	%r775, %r773, %r774;
	shr.u32 	%r776, %r601, 10;
	xor.b32  	%r777, %r775, %r776;
	add.s32 	%r778, %r777, %r2972;
	add.s32 	%r30, %r778, %r2981;
	shf.l.wrap.b32 	%r779, %r29, %r29, 15;
	shf.l.wrap.b32 	%r780, %r29, %r29, 13;
	xor.b32  	%r781, %r779, %r780;
	shr.u32 	%r782, %r29, 10;
	xor.b32  	%r783, %r781, %r782;
	add.s32 	%r31, %r783, %r550;
	shf.l.wrap.b32 	%r784, %r2978, %r2978, 25;
	shf.l.wrap.b32 	%r785, %r2978, %r2978, 14;
	xor.b32  	%r786, %r784, %r785;
	shr.u32 	%r787, %r2978, 3;
	xor.b32  	%r32, %r786, %r787;
	shf.l.wrap.b32 	%r788, %r2977, %r2977, 25;
	shf.l.wrap.b32 	%r789, %r2977, %r2977, 14;
	xor.b32  	%r790, %r788, %r789;
	shr.u32 	%r791, %r2977, 3;
	xor.b32  	%r792, %r790, %r791;
	add.s32 	%r793, %r575, %r2978;
	add.s32 	%r33, %r793, %r792;
	shf.l.wrap.b32 	%r794, %r2976, %r2976, 25;
	shf.l.wrap.b32 	%r795, %r2976, %r2976, 14;
	xor.b32  	%r796, %r794, %r795;
	shr.u32 	%r797, %r2976, 3;
	xor.b32  	%r798, %r796, %r797;
	add.s32 	%r799, %r588, %r2977;
	add.s32 	%r34, %r799, %r798;
	shf.l.wrap.b32 	%r800, %r2975, %r2975, 25;
	shf.l.wrap.b32 	%r801, %r2975, %r2975, 14;
	xor.b32  	%r802, %r800, %r801;
	shr.u32 	%r803, %r2975, 3;
	xor.b32  	%r804, %r802, %r803;
	add.s32 	%r805, %r601, %r2976;
	add.s32 	%r35, %r805, %r804;
	shf.l.wrap.b32 	%r806, %r2974, %r2974, 25;
	shf.l.wrap.b32 	%r807, %r2974, %r2974, 14;
	xor.b32  	%r808, %r806, %r807;
	shr.u32 	%r809, %r2974, 3;
	xor.b32  	%r810, %r808, %r809;
	add.s32 	%r811, %r29, %r2975;
	add.s32 	%r36, %r811, %r810;
	shf.l.wrap.b32 	%r812, %r2973, %r2973, 25;
	shf.l.wrap.b32 	%r813, %r2973, %r2973, 14;
	xor.b32  	%r814, %r812, %r813;
	shr.u32 	%r815, %r2973, 3;
	xor.b32  	%r816, %r814, %r815;
	add.s32 	%r37, %r2974, %r816;
	shf.l.wrap.b32 	%r817, %r2972, %r2972, 25;
	shf.l.wrap.b32 	%r818, %r2972, %r2972, 14;
	xor.b32  	%r819, %r817, %r818;
	shr.u32 	%r820, %r2972, 3;
	xor.b32  	%r821, %r819, %r820;
	add.s32 	%r38, %r2973, %r821;
	shf.l.wrap.b32 	%r822, %r550, %r550, 25;
	shf.l.wrap.b32 	%r823, %r550, %r550, 14;
	xor.b32  	%r824, %r822, %r823;
	shr.u32 	%r825, %r550, 3;
	xor.b32  	%r826, %r824, %r825;
	add.s32 	%r39, %r2972, %r826;
	shf.l.wrap.b32 	%r827, %r15, %r15, 25;
	shf.l.wrap.b32 	%r828, %r15, %r15, 14;
	xor.b32  	%r829, %r827, %r828;
	shr.u32 	%r830, %r15, 3;
	xor.b32  	%r831, %r829, %r830;
	add.s32 	%r40, %r550, %r831;
	shf.l.wrap.b32 	%r832, %r575, %r575, 25;
	shf.l.wrap.b32 	%r833, %r575, %r575, 14;
	xor.b32  	%r834, %r832, %r833;
	shr.u32 	%r835, %r575, 3;
	xor.b32  	%r836, %r834, %r835;
	add.s32 	%r41, %r15, %r836;
	shf.l.wrap.b32 	%r837, %r588, %r588, 25;
	shf.l.wrap.b32 	%r838, %r588, %r588, 14;
	xor.b32  	%r839, %r837, %r838;
	shr.u32 	%r840, %r588, 3;
	xor.b32  	%r841, %r839, %r840;
	add.s32 	%r42, %r575, %r841;
	shf.l.wrap.b32 	%r842, %r601, %r601, 25;
	shf.l.wrap.b32 	%r843, %r601, %r601, 14;
	xor.b32  	%r844, %r842, %r843;
	shr.u32 	%r845, %r601, 3;
	xor.b32  	%r846, %r844, %r845;
	add.s32 	%r43, %r588, %r846;
	shf.l.wrap.b32 	%r847, %r29, %r29, 25;
	shf.l.wrap.b32 	%r848, %r29, %r29, 14;
	xor.b32  	%r849, %r847, %r848;
	shr.u32 	%r850, %r29, 3;
	xor.b32  	%r851, %r849, %r850;
	add.s32 	%r44, %r601, %r851;
	mov.b32 	%r2963, -1;
	mov.b64 	%rd41, 0;
	mov.u64 	%rd10, chars;
	mov.u32 	%r2964, %r2963;
	mov.u32 	%r2965, %r2963;
	mov.u32 	%r2966, %r2963;
	mov.u32 	%r2967, %r2963;
	mov.u32 	%r2968, %r2963;
	mov.u32 	%r2969, %r2963;
	mov.u32 	%r2988, %r2963;
	mov.u32 	%r2971, %r2963;
$L__BB0_1:
	mov.u32 	%r52, %r2988;
	mov.u32 	%r852, %ntid.x;
	mov.u32 	%r853, %ctaid.x;
	mov.u32 	%r854, %tid.x;
	mad.lo.s32 	%r855, %r853, %r852, %r854;
	mul.wide.u32 	%rd7, %r855, 524288;
	add.s64 	%rd8, %rd7, %rd41;
	and.b64  	%rd9, %rd41, 63;
	add.s64 	%rd11, %rd10, %rd9;
	ld.global.nc.u8 	%rs1, [%rd11];
	cvt.u32.u8 	%r856, %rs1;
	shr.u64 	%rd12, %rd41, 6;
	and.b64  	%rd13, %rd12, 63;
	add.s64 	%rd14, %rd10, %rd13;
	ld.global.nc.u8 	%rs2, [%rd14];
	cvt.u16.u8 	%rs3, %rs2;
	mul.wide.u16 	%r857, %rs3, 256;
	or.b32  	%r858, %r857, %r856;
	shr.u64 	%rd15, %rd41, 12;
	and.b64  	%rd16, %rd15, 63;
	add.s64 	%rd17, %rd10, %rd16;
	ld.global.nc.u8 	%rs4, [%rd17];
	cvt.u32.u8 	%r859, %rs4;
	shl.b32 	%r860, %r859, 16;
	or.b32  	%r861, %r858, %r860;
	shr.u64 	%rd18, %rd8, 18;
	and.b64  	%rd19, %rd18, 63;
	add.s64 	%rd20, %rd10, %rd19;
	ld.global.nc.u8 	%rs5, [%rd20];
	cvt.u32.u8 	%r862, %rs5;
	shl.b32 	%r863, %r862, 24;
	or.b32  	%r70, %r861, %r863;
	shr.u64 	%rd21, %rd8, 24;
	and.b64  	%rd22, %rd21, 63;
	add.s64 	%rd23, %rd10, %rd22;
	ld.global.nc.u8 	%rs6, [%rd23];
	cvt.u32.u8 	%r864, %rs6;
	shr.u64 	%rd24, %rd8, 30;
	and.b64  	%rd25, %rd24, 63;
	add.s64 	%rd26, %rd10, %rd25;
	ld.global.nc.u8 	%rs7, [%rd26];
	cvt.u16.u8 	%rs8, %rs7;
	mul.wide.u16 	%r865, %rs8, 256;
	or.b32  	%r866, %r865, %r864;
	shr.u64 	%rd27, %rd8, 36;
	and.b64  	%rd28, %rd27, 63;
	add.s64 	%rd29, %rd10, %rd28;
	ld.global.nc.u8 	%rs9, [%rd29];
	cvt.u32.u8 	%r867, %rs9;
	shl.b32 	%r868, %r867, 16;
	or.b32  	%r869, %r866, %r868;
	shr.u64 	%rd30, %rd8, 42;
	and.b64  	%rd31, %rd30, 63;
	add.s64 	%rd32, %rd10, %rd31;
	ld.global.nc.u8 	%rs10, [%rd32];
	cvt.u32.u8 	%r870, %rs10;
	shl.b32 	%r871, %r870, 24;
	or.b32  	%r71, %r869, %r871;
	add.s32 	%r872, %r70, %r24;
	add.s32 	%r873, %r16, %r872;
	add.s32 	%r874, %r23, %r872;
	shf.l.wrap.b32 	%r875, %r873, %r873, 26;
	shf.l.wrap.b32 	%r876, %r873, %r873, 21;
	xor.b32  	%r877, %r875, %r876;
	shf.l.wrap.b32 	%r878, %r873, %r873, 7;
	xor.b32  	%r879, %r877, %r878;
	and.b32  	%r880, %r21, %r873;
	not.b32 	%r881, %r873;
	and.b32  	%r882, %r19, %r881;
	or.b32  	%r883, %r882, %r880;
	shf.l.wrap.b32 	%r884, %r874, %r874, 30;
	shf.l.wrap.b32 	%r885, %r874, %r874, 19;
	xor.b32  	%r886, %r884, %r885;
	shf.l.wrap.b32 	%r887, %r874, %r874, 10;
	xor.b32  	%r888, %r886, %r887;
	xor.b32  	%r889, %r20, %r22;
	and.b32  	%r890, %r889, %r874;
	and.b32  	%r891, %r20, %r22;
	xor.b32  	%r892, %r890, %r891;
	add.s32 	%r893, %r892, %r888;
	add.s32 	%r894, %r71, %r879;
	add.s32 	%r895, %r894, %r883;
	add.s32 	%r896, %r895, %r17;
	add.s32 	%r897, %r896, -670586216;
	add.s32 	%r898, %r18, %r897;
	add.s32 	%r899, %r893, %r897;
	shf.l.wrap.b32 	%r900, %r898, %r898, 26;
	shf.l.wrap.b32 	%r901, %r898, %r898, 21;
	xor.b32  	%r902, %r900, %r901;
	shf.l.wrap.b32 	%r903, %r898, %r898, 7;
	xor.b32  	%r904, %r902, %r903;
	and.b32  	%r905, %r873, %r898;
	not.b32 	%r906, %r898;
	and.b32  	%r907, %r21, %r906;
	or.b32  	%r908, %r907, %r905;
	shf.l.wrap.b32 	%r909, %r899, %r899, 30;
	shf.l.wrap.b32 	%r910, %r899, %r899, 19;
	xor.b32  	%r911, %r909, %r910;
	shf.l.wrap.b32 	%r912, %r899, %r899, 10;
	xor.b32  	%r913, %r911, %r912;
	xor.b32  	%r914, %r22, %r874;
	and.b32  	%r915, %r914, %r899;
	and.b32  	%r916, %r22, %r874;
	xor.b32  	%r917, %r915, %r916;
	add.s32 	%r918, %r917, %r913;
	add.s32 	%r919, %r2978, %r904;
	add.s32 	%r920, %r919, %r908;
	add.s32 	%r921, %r920, %r19;
	add.s32 	%r922, %r921, 310598401;
	add.s32 	%r923, %r20, %r922;
	add.s32 	%r924, %r918, %r922;
	shf.l.wrap.b32 	%r925, %r923, %r923, 26;
	shf.l.wrap.b32 	%r926, %r923, %r923, 21;
	xor.b32  	%r927, %r925, %r926;
	shf.l.wrap.b32 	%r928, %r923, %r923, 7;
	xor.b32  	%r929, %r927, %r928;
	and.b32  	%r930, %r898, %r923;
	not.b32 	%r931, %r923;
	and.b32  	%r932, %r873, %r931;
	or.b32  	%r933, %r932, %r930;
	shf.l.wrap.b32 	%r934, %r924, %r924, 30;
	shf.l.wrap.b32 	%r935, %r924, %r924, 19;
	xor.b32  	%r936, %r934, %r935;
	shf.l.wrap.b32 	%r937, %r924, %r924, 10;
	xor.b32  	%r938, %r936, %r937;
	xor.b32  	%r939, %r874, %r899;
	and.b32  	%r940, %r939, %r924;
	and.b32  	%r941, %r874, %r899;
	xor.b32  	%r942, %r940, %r941;
	add.s32 	%r943, %r942, %r938;
	add.s32 	%r944, %r2977, %r929;
	add.s32 	%r945, %r944, %r933;
	add.s32 	%r946, %r945, %r21;
	add.s32 	%r947, %r946, 607225278;
	add.s32 	%r948, %r22, %r947;
	add.s32 	%r949, %r943, %r947;
	shf.l.wrap.b32 	%r950, %r948, %r948, 26;
	shf.l.wrap.b32 	%r951, %r948, %r948, 21;
	xor.b32  	%r952, %r950, %r951;
	shf.l.wrap.b32 	%r953, %r948, %r948, 7;
	xor.b32  	%r954, %r952, %r953;
	and.b32  	%r955, %r923, %r948;
	not.b32 	%r956, %r948;
	and.b32  	%r957, %r898, %r956;
	or.b32  	%r958, %r957, %r955;
	shf.l.wrap.b32 	%r959, %r949, %r949, 30;
	shf.l.wrap.b32 	%r960, %r949, %r949, 19;
	xor.b32  	%r961, %r959, %r960;
	shf.l.wrap.b32 	%r962, %r949, %r949, 10;
	xor.b32  	%r963, %r961, %r962;
	xor.b32  	%r964, %r899, %r924;
	and.b32  	%r965, %r964, %r949;
	and.b32  	%r966, %r899, %r924;
	xor.b32  	%r967, %r965, %r966;
	add.s32 	%r968, %r967, %r963;
	add.s32 	%r969, %r2976, %r954;
	add.s32 	%r970, %r969, %r958;
	add.s32 	%r971, %r970, %r873;
	add.s32 	%r972, %r971, 1426881987;
	add.s32 	%r973, %r874, %r972;
	add.s32 	%r974, %r968, %r972;
	shf.l.wrap.b32 	%r975, %r973, %r973, 26;
	shf.l.wrap.b32 	%r976, %r973, %r973, 21;
	xor.b32  	%r977, %r975, %r976;
	shf.l.wrap.b32 	%r978, %r973, %r973, 7;
	xor.b32  	%r979, %r977, %r978;
	and.b32  	%r980, %r948, %r973;
	not.b32 	%r981, %r973;
	and.b32  	%r982, %r923, %r981;
	or.b32  	%r983, %r982, %r980;
	shf.l.wrap.b32 	%r984, %r974, %r974, 30;
	shf.l.wrap.b32 	%r985, %r974, %r974, 19;
	xor.b32  	%r986, %r984, %r985;
	shf.l.wrap.b32 	%r987, %r974, %r974, 10;
	xor.b32  	%r988, %r986, %r987;
	xor.b32  	%r989, %r924, %r949;
	and.b32  	%r990, %r989, %r974;
	and.b32  	%r991, %r924, %r949;
	xor.b32  	%r992, %r990, %r991;
	add.s32 	%r993, %r992, %r988;
	add.s32 	%r994, %r2975, %r979;
	add.s32 	%r995, %r994, %r983;
	add.s32 	%r996, %r995, %r898;
	add.s32 	%r997, %r996, 1925078388;
	add.s32 	%r998, %r899, %r997;
	add.s32 	%r999, %r993, %r997;
	shf.l.wrap.b32 	%r1000, %r998, %r998, 26;
	shf.l.wrap.b32 	%r1001, %r998, %r998, 21;
	xor.b32  	%r1002, %r1000, %r1001;
	shf.l.wrap.b32 	%r1003, %r998, %r998, 7;
	xor.b32  	%r1004, %r1002, %r1003;
	and.b32  	%r1005, %r973, %r998;
	not.b32 	%r1006, %r998;
	and.b32  	%r1007, %r948, %r1006;
	or.b32  	%r1008, %r1007, %r1005;
	shf.l.wrap.b32 	%r1009, %r999, %r999, 30;
	shf.l.wrap.b32 	%r1010, %r999, %r999, 19;
	xor.b32  	%r1011, %r1009, %r1010;
	shf.l.wrap.b32 	%r1012, %r999, %r999, 10;
	xor.b32  	%r1013, %r1011, %r1012;
	xor.b32  	%r1014, %r949, %r974;
	and.b32  	%r1015, %r1014, %r999;
	and.b32  	%r1016, %r949, %r974;
	xor.b32  	%r1017, %r1015, %r1016;
	add.s32 	%r1018, %r1017, %r1013;
	add.s32 	%r1019, %r2974, %r1004;
	add.s32 	%r1020, %r1019, %r1008;
	add.s32 	%r1021, %r1020, %r923;
	add.s32 	%r1022, %r1021, -2132889090;
	add.s32 	%r1023, %r924, %r1022;
	add.s32 	%r1024, %r1018, %r1022;
	shf.l.wrap.b32 	%r1025, %r1023, %r1023, 26;
	shf.l.wrap.b32 	%r1026, %r1023, %r1023, 21;
	xor.b32  	%r1027, %r1025, %r1026;
	shf.l.wrap.b32 	%r1028, %r1023, %r1023, 7;
	xor.b32  	%r1029, %r1027, %r1028;
	and.b32  	%r1030, %r998, %r1023;
	not.b32 	%r1031, %r1023;
	and.b32  	%r1032, %r973, %r1031;
	or.b32  	%r1033, %r1032, %r1030;
	shf.l.wrap.b32 	%r1034, %r1024, %r1024, 30;
	shf.l.wrap.b32 	%r1035, %r1024, %r1024, 19;
	xor.b32  	%r1036, %r1034, %r1035;
	shf.l.wrap.b32 	%r1037, %r1024, %r1024, 10;
	xor.b32  	%r1038, %r1036, %r1037;
	xor.b32  	%r1039, %r974, %r999;
	and.b32  	%r1040, %r1039, %r1024;
	and.b32  	%r1041, %r974, %r999;
	xor.b32  	%r1042, %r1040, %r1041;
	add.s32 	%r1043, %r1042, %r1038;
	add.s32 	%r1044, %r2973, %r1029;
	add.s32 	%r1045, %r1044, %r1033;
	add.s32 	%r1046, %r1045, %r948;
	add.s32 	%r1047, %r1046, -1680079193;
	add.s32 	%r1048, %r949, %r1047;
	add.s32 	%r1049, %r1043, %r1047;
	shf.l.wrap.b32 	%r1050, %r1048, %r1048, 26;
	shf.l.wrap.b32 	%r1051, %r1048, %r1048, 21;
	xor.b32  	%r1052, %r1050, %r1051;
	shf.l.wrap.b32 	%r1053, %r1048, %r1048, 7;
	xor.b32  	%r1054, %r1052, %r1053;
	and.b32  	%r1055, %r1023, %r1048;
	not.b32 	%r1056, %r1048;
	and.b32  	%r1057, %r998, %r1056;
	or.b32  	%r1058, %r1057, %r1055;
	shf.l.wrap.b32 	%r1059, %r1049, %r1049, 30;
	shf.l.wrap.b32 	%r1060, %r1049, %r1049, 19;
	xor.b32  	%r1061, %r1059, %r1060;
	shf.l.wrap.b32 	%r1062, %r1049, %r1049, 10;
	xor.b32  	%r1063, %r1061, %r1062;
	xor.b32  	%r1064, %r999, %r1024;
	and.b32  	%r1065, %r1064, %r1049;
	and.b32  	%r1066, %r999, %r1024;
	xor.b32  	%r1067, %r1065, %r1066;
	add.s32 	%r1068, %r1067, %r1063;
	add.s32 	%r1069, %r2972, %r1054;
	add.s32 	%r1070, %r1069, %r1058;
	add.s32 	%r1071, %r1070, %r973;
	add.s32 	%r1072, %r1071, -1046744716;
	add.s32 	%r1073, %r974, %r1072;
	add.s32 	%r1074, %r1068, %r1072;
	shf.l.wrap.b32 	%r1075, %r1073, %r1073, 26;
	shf.l.wrap.b32 	%r1076, %r1073, %r1073, 21;
	xor.b32  	%r1077, %r1075, %r1076;
	shf.l.wrap.b32 	%r1078, %r1073, %r1073, 7;
	xor.b32  	%r1079, %r1077, %r1078;
	and.b32  	%r1080, %r1048, %r1073;
	not.b32 	%r1081, %r1073;
	and.b32  	%r1082, %r1023, %r1081;
	or.b32  	%r1083, %r1082, %r1080;
	shf.l.wrap.b32 	%r1084, %r1074, %r1074, 30;
	shf.l.wrap.b32 	%r1085, %r1074, %r1074, 19;
	xor.b32  	%r1086, %r1084, %r1085;
	shf.l.wrap.b32 	%r1087, %r1074, %r1074, 10;
	xor.b32  	%r1088, %r1086, %r1087;
	xor.b32  	%r1089, %r1024, %r1049;
	and.b32  	%r1090, %r1089, %r1074;
	and.b32  	%r1091, %r1024, %r1049;
	xor.b32  	%r1092, %r1090, %r1091;
	add.s32 	%r1093, %r1092, %r1088;
	add.s32 	%r1094, %r25, %r1079;
	add.s32 	%r1095, %r1094, %r1083;
	add.s32 	%r1096, %r1095, %r998;
	add.s32 	%r1097, %r999, %r1096;
	add.s32 	%r1098, %r1093, %r1096;
	shf.l.wrap.b32 	%r1099, %r1097, %r1097, 26;
	shf.l.wrap.b32 	%r1100, %r1097, %r1097, 21;
	xor.b32  	%r1101, %r1099, %r1100;
	shf.l.wrap.b32 	%r1102, %r1097, %r1097, 7;
	xor.b32  	%r1103, %r1101, %r1102;
	and.b32  	%r1104, %r1073, %r1097;
	not.b32 	%r1105, %r1097;
	and.b32  	%r1106, %r1048, %r1105;
	or.b32  	%r1107, %r1106, %r1104;
	shf.l.wrap.b32 	%r1108, %r1098, %r1098, 30;
	shf.l.wrap.b32 	%r1109, %r1098, %r1098, 19;
	xor.b32  	%r1110, %r1108, %r1109;
	shf.l.wrap.b32 	%r1111, %r1098, %r1098, 10;
	xor.b32  	%r1112, %r1110, %r1111;
	xor.b32  	%r1113, %r1049, %r1074;
	and.b32  	%r1114, %r1113, %r1098;
	and.b32  	%r1115, %r1049, %r1074;
	xor.b32  	%r1116, %r1114, %r1115;
	add.s32 	%r1117, %r1116, %r1112;
	add.s32 	%r1118, %r15, %r1103;
	add.s32 	%r1119, %r1118, %r1107;
	add.s32 	%r1120, %r1119, %r1023;
	add.s32 	%r1121, %r1120, -272742522;
	add.s32 	%r1122, %r1024, %r1121;
	add.s32 	%r1123, %r1117, %r1121;
	shf.l.wrap.b32 	%r1124, %r1122, %r1122, 26;
	shf.l.wrap.b32 	%r1125, %r1122, %r1122, 21;
	xor.b32  	%r1126, %r1124, %r1125;
	shf.l.wrap.b32 	%r1127, %r1122, %r1122, 7;
	xor.b32  	%r1128, %r1126, %r1127;
	and.b32  	%r1129, %r1097, %r1122;
	not.b32 	%r1130, %r1122;
	and.b32  	%r1131, %r1073, %r1130;
	or.b32  	%r1132, %r1131, %r1129;
	shf.l.wrap.b32 	%r1133, %r1123, %r1123, 30;
	shf.l.wrap.b32 	%r1134, %r1123, %r1123, 19;
	xor.b32  	%r1135, %r1133, %r1134;
	shf.l.wrap.b32 	%r1136, %r1123, %r1123, 10;
	xor.b32  	%r1137, %r1135, %r1136;
	xor.b32  	%r1138, %r1074, %r1098;
	and.b32  	%r1139, %r1138, %r1123;
	and.b32  	%r1140, %r1074, %r1098;
	xor.b32  	%r1141, %r1139, %r1140;
	add.s32 	%r1142, %r1141, %r1137;
	add.s32 	%r1143, %r26, %r1128;
	add.s32 	%r1144, %r1143, %r1132;
	add.s32 	%r1145, %r1144, %r1048;
	add.s32 	%r1146, %r1049, %r1145;
	add.s32 	%r1147, %r1142, %r1145;
	shf.l.wrap.b32 	%r1148, %r1146, %r1146, 26;
	shf.l.wrap.b32 	%r1149, %r1146, %r1146, 21;
	xor.b32  	%r1150, %r1148, %r1149;
	shf.l.wrap.b32 	%r1151, %r1146, %r1146, 7;
	xor.b32  	%r1152, %r1150, %r1151;
	and.b32  	%r1153, %r1122, %r1146;
	not.b32 	%r1154, %r1146;
	and.b32  	%r1155, %r1097, %r1154;
	or.b32  	%r1156, %r1155, %r1153;
	shf.l.wrap.b32 	%r1157, %r1147, %r1147, 30;
	shf.l.wrap.b32 	%r1158, %r1147, %r1147, 19;
	xor.b32  	%r1159, %r1157, %r1158;
	shf.l.wrap.b32 	%r1160, %r1147, %r1147, 10;
	xor.b32  	%r1161, %r1159, %r1160;
	xor.b32  	%r1162, %r1098, %r1123;
	and.b32  	%r1163, %r1162, %r1147;
	and.b32  	%r1164, %r1098, %r1123;
	xor.b32  	%r1165, %r1163, %r1164;
	add.s32 	%r1166, %r1165, %r1161;
	add.s32 	%r1167, %r27, %r1152;
	add.s32 	%r1168, %r1167, %r1156;
	add.s32 	%r1169, %r1168, %r1073;
	add.s32 	%r1170, %r1074, %r1169;
	add.s32 	%r1171, %r1166, %r1169;
	shf.l.wrap.b32 	%r1172, %r1170, %r1170, 26;
	shf.l.wrap.b32 	%r1173, %r1170, %r1170, 21;
	xor.b32  	%r1174, %r1172, %r1173;
	shf.l.wrap.b32 	%r1175, %r1170, %r1170, 7;
	xor.b32  	%r1176, %r1174, %r1175;
	and.b32  	%r1177, %r1146, %r1170;
	not.b32 	%r1178, %r1170;
	and.b32  	%r1179, %r1122, %r1178;
	or.b32  	%r1180, %r1179, %r1177;
	shf.l.wrap.b32 	%r1181, %r1171, %r1171, 30;
	shf.l.wrap.b32 	%r1182, %r1171, %r1171, 19;
	xor.b32  	%r1183, %r1181, %r1182;
	shf.l.wrap.b32 	%r1184, %r1171, %r1171, 10;
	xor.b32  	%r1185, %r1183, %r1184;
	xor.b32  	%r1186, %r1123, %r1147;
	and.b32  	%r1187, %r1186, %r1171;
	and.b32  	%r1188, %r1123, %r1147;
	xor.b32  	%r1189, %r1187, %r1188;
	add.s32 	%r1190, %r1189, %r1185;
	add.s32 	%r1191, %r28, %r1176;
	add.s32 	%r1192, %r1191, %r1180;
	add.s32 	%r1193, %r1192, %r1097;
	add.s32 	%r1194, %r1098, %r1193;
	add.s32 	%r1195, %r1190, %r1193;
	shf.l.wrap.b32 	%r1196, %r1194, %r1194, 26;
	shf.l.wrap.b32 	%r1197, %r1194, %r1194, 21;
	xor.b32  	%r1198, %r1196, %r1197;
	shf.l.wrap.b32 	%r1199, %r1194, %r1194, 7;
	xor.b32  	%r1200, %r1198, %r1199;
	and.b32  	%r1201, %r1170, %r1194;
	not.b32 	%r1202, %r1194;
	and.b32  	%r1203, %r1146, %r1202;
	or.b32  	%r1204, %r1203, %r1201;
	shf.l.wrap.b32 	%r1205, %r1195, %r1195, 30;
	shf.l.wrap.b32 	%r1206, %r1195, %r1195, 19;
	xor.b32  	%r1207, %r1205, %r1206;
	shf.l.wrap.b32 	%r1208, %r1195, %r1195, 10;
	xor.b32  	%r1209, %r1207, %r1208;
	xor.b32  	%r1210, %r1147, %r1171;
	and.b32  	%r1211, %r1210, %r1195;
	and.b32  	%r1212, %r1147, %r1171;
	xor.b32  	%r1213, %r1211, %r1212;
	add.s32 	%r1214, %r1213, %r1209;
	add.s32 	%r1215, %r29, %r1200;
	add.s32 	%r1216, %r1215, %r1204;
	add.s32 	%r1217, %r1216, %r1122;
	add.s32 	%r1218, %r1217, 1249150122;
	add.s32 	%r1219, %r1123, %r1218;
	add.s32 	%r1220, %r1214, %r1218;
	shf.l.wrap.b32 	%r1221, %r70, %r858, 25;
	shf.l.wrap.b32 	%r1222, %r70, %r861, 14;
	xor.b32  	%r1223, %r1221, %r1222;
	shr.u32 	%r1224, %r70, 3;
	xor.b32  	%r1225, %r1223, %r1224;
	add.s32 	%r1226, %r30, %r1225;
	shf.l.wrap.b32 	%r1227, %r1219, %r1219, 26;
	shf.l.wrap.b32 	%r1228, %r1219, %r1219, 21;
	xor.b32  	%r1229, %r1227, %r1228;
	shf.l.wrap.b32 	%r1230, %r1219, %r1219, 7;
	xor.b32  	%r1231, %r1229, %r1230;
	and.b32  	%r1232, %r1194, %r1219;
	not.b32 	%r1233, %r1219;
	and.b32  	%r1234, %r1170, %r1233;
	or.b32  	%r1235, %r1234, %r1232;
	shf.l.wrap.b32 	%r1236, %r1220, %r1220, 30;
	shf.l.wrap.b32 	%r1237, %r1220, %r1220, 19;
	xor.b32  	%r1238, %r1236, %r1237;
	shf.l.wrap.b32 	%r1239, %r1220, %r1220, 10;
	xor.b32  	%r1240, %r1238, %r1239;
	xor.b32  	%r1241, %r1171, %r1195;
	and.b32  	%r1242, %r1241, %r1220;
	and.b32  	%r1243, %r1171, %r1195;
	xor.b32  	%r1244, %r1242, %r1243;
	add.s32 	%r1245, %r1244, %r1240;
	add.s32 	%r1246, %r1226, %r1231;
	add.s32 	%r1247, %r1246, %r1235;
	add.s32 	%r1248, %r1247, %r1146;
	add.s32 	%r1249, %r1248, 1555081692;
	add.s32 	%r1250, %r1147, %r1249;
	add.s32 	%r1251, %r1245, %r1249;
	shf.l.wrap.b32 	%r1252, %r71, %r866, 25;
	shf.l.wrap.b32 	%r1253, %r71, %r869, 14;
	xor.b32  	%r1254, %r1252, %r1253;
	shr.u32 	%r1255, %r71, 3;
	xor.b32  	%r1256, %r1254, %r1255;
	add.s32 	%r1257, %r31, %r70;
	add.s32 	%r1258, %r1257, %r1256;
	shf.l.wrap.b32 	%r1259, %r1250, %r1250, 26;
	shf.l.wrap.b32 	%r1260, %r1250, %r1250, 21;
	xor.b32  	%r1261, %r1259, %r1260;
	shf.l.wrap.b32 	%r1262, %r1250, %r1250, 7;
	xor.b32  	%r1263, %r1261, %r1262;
	and.b32  	%r1264, %r1219, %r1250;
	not.b32 	%r1265, %r1250;
	and.b32  	%r1266, %r1194, %r1265;
	or.b32  	%r1267, %r1266, %r1264;
	shf.l.wrap.b32 	%r1268, %r1251, %r1251, 30;
	shf.l.wrap.b32 	%r1269, %r1251, %r1251, 19;
	xor.b32  	%r1270, %r1268, %r1269;
	shf.l.wrap.b32 	%r1271, %r1251, %r1251, 10;
	xor.b32  	%r1272, %r1270, %r1271;
	xor.b32  	%r1273, %r1195, %r1220;
	and.b32  	%r1274, %r1273, %r1251;
	and.b32  	%r1275, %r1195, %r1220;
	xor.b32  	%r1276, %r1274, %r1275;
	add.s32 	%r1277, %r1276, %r1272;
	add.s32 	%r1278, %r1258, %r1263;
	add.s32 	%r1279, %r1278, %r1267;
	add.s32 	%r1280, %r1279, %r1170;
	add.s32 	%r1281, %r1280, 1996064986;
	add.s32 	%r1282, %r1171, %r1281;
	add.s32 	%r1283, %r1277, %r1281;
	shf.l.wrap.b32 	%r1284, %r1226, %r1226, 15;
	shf.l.wrap.b32 	%r1285, %r1226, %r1226, 13;
	xor.b32  	%r1286, %r1284, %r1285;
	shr.u32 	%r1287, %r1226, 10;
	xor.b32  	%r1288, %r1286, %r1287;
	add.s32 	%r1289, %r1288, %r15;
	add.s32 	%r1290, %r1289, %r71;
	add.s32 	%r1291, %r1290, %r32;
	shf.l.wrap.b32 	%r1292, %r1282, %r1282, 26;
	shf.l.wrap.b32 	%r1293, %r1282, %r1282, 21;
	xor.b32  	%r1294, %r1292, %r1293;
	shf.l.wrap.b32 	%r1295, %r1282, %r1282, 7;
	xor.b32  	%r1296, %r1294, %r1295;
	and.b32  	%r1297, %r1250, %r1282;
	not.b32 	%r1298, %r1282;
	and.b32  	%r1299, %r1219, %r1298;
	or.b32  	%r1300, %r1299, %r1297;
	shf.l.wrap.b32 	%r1301, %r1283, %r1283, 30;
	shf.l.wrap.b32 	%r1302, %r1283, %r1283, 19;
	xor.b32  	%r1303, %r1301, %r1302;
	shf.l.wrap.b32 	%r1304, %r1283, %r1283, 10;
	xor.b32  	%r1305, %r1303, %r1304;
	xor.b32  	%r1306, %r1220, %r1251;
	and.b32  	%r1307, %r1306, %r1283;
	and.b32  	%r1308, %r1220, %r1251;
	xor.b32  	%r1309, %r1307, %r1308;
	add.s32 	%r1310, %r1309, %r1305;
	add.s32 	%r1311, %r1291, %r1296;
	add.s32 	%r1312, %r1311, %r1300;
	add.s32 	%r1313, %r1312, %r1194;
	add.s32 	%r1314, %r1313, -1740746414;
	add.s32 	%r1315, %r1195, %r1314;
	add.s32 	%r1316, %r1310, %r1314;
	shf.l.wrap.b32 	%r1317, %r1258, %r1258, 15;
	shf.l.wrap.b32 	%r1318, %r1258, %r1258, 13;
	xor.b32  	%r1319, %r1317, %r1318;
	shr.u32 	%r1320, %r1258, 10;
	xor.b32  	%r1321, %r1319, %r1320;
	add.s32 	%r1322, %r1321, %r33;
	shf.l.wrap.b32 	%r1323, %r1315, %r1315, 26;
	shf.l.wrap.b32 	%r1324, %r1315, %r1315, 21;
	xor.b32  	%r1325, %r1323, %r1324;
	shf.l.wrap.b32 	%r1326, %r1315, %r1315, 7;
	xor.b32  	%r1327, %r1325, %r1326;
	and.b32  	%r1328, %r1282, %r1315;
	not.b32 	%r1329, %r1315;
	and.b32  	%r1330, %r1250, %r1329;
	or.b32  	%r1331, %r1330, %r1328;
	shf.l.wrap.b32 	%r1332, %r1316, %r1316, 30;
	shf.l.wrap.b32 	%r1333, %r1316, %r1316, 19;
	xor.b32  	%r1334, %r1332, %r1333;
	shf.l.wrap.b32 	%r1335, %r1316, %r1316, 10;
	xor.b32  	%r1336, %r1334, %r1335;
	xor.b32  	%r1337, %r1251, %r1283;
	and.b32  	%r1338, %r1337, %r1316;
	and.b32  	%r1339, %r1251, %r1283;
	xor.b32  	%r1340, %r1338, %r1339;
	add.s32 	%r1341, %r1340, %r1336;
	add.s32 	%r1342, %r1322, %r1327;
	add.s32 	%r1343, %r1342, %r1331;
	add.s32 	%r1344, %r1343, %r1219;
	add.s32 	%r1345, %r1344, -1473132947;
	add.s32 	%r1346, %r1220, %r1345;
	add.s32 	%r1347, %r1341, %r1345;
	shf.l.wrap.b32 	%r1348, %r1291, %r1291, 15;
	shf.l.wrap.b32 	%r1349, %r1291, %r1291, 13;
	xor.b32  	%r1350, %r1348, %r1349;
	shr.u32 	%r1351, %r1291, 10;
	xor.b32  	%r1352, %r1350, %r1351;
	add.s32 	%r1353, %r1352, %r34;
	shf.l.wrap.b32 	%r1354, %r1346, %r1346, 26;
	shf.l.wrap.b32 	%r1355, %r1346, %r1346, 21;
	xor.b32  	%r1356, %r1354, %r1355;
	shf.l.wrap.b32 	%r1357, %r1346, %r1346, 7;
	xor.b32  	%r1358, %r1356, %r1357;
	and.b32  	%r1359, %r1315, %r1346;
	not.b32 	%r1360, %r1346;
	and.b32  	%r1361, %r1282, %r1360;
	or.b32  	%r1362, %r1361, %r1359;
	shf.l.wrap.b32 	%r1363, %r1347, %r1347, 30;
	shf.l.wrap.b32 	%r1364, %r1347, %r1347, 19;
	xor.b32  	%r1365, %r1363, %r1364;
	shf.l.wrap.b32 	%r1366, %r1347, %r1347, 10;
	xor.b32  	%r1367, %r1365, %r1366;
	xor.b32  	%r1368, %r1283, %r1316;
	and.b32  	%r1369, %r1368, %r1347;
	and.b32  	%r1370, %r1283, %r1316;
	xor.b32  	%r1371, %r1369, %r1370;
	add.s32 	%r1372, %r1371, %r1367;
	add.s32 	%r1373, %r1353, %r1358;
	add.s32 	%r1374, %r1373, %r1362;
	add.s32 	%r1375, %r1374, %r1250;
	add.s32 	%r1376, %r1375, -1341970488;
	add.s32 	%r1377, %r1251, %r1376;
	add.s32 	%r1378, %r1372, %r1376;
	shf.l.wrap.b32 	%r1379, %r1322, %r1322, 15;
	shf.l.wrap.b32 	%r1380, %r1322, %r1322, 13;
	xor.b32  	%r1381, %r1379, %r1380;
	shr.u32 	%r1382, %r1322, 10;
	xor.b32  	%r1383, %r1381, %r1382;
	add.s32 	%r1384, %r1383, %r35;
	shf.l.wrap.b32 	%r1385, %r1377, %r1377, 26;
	shf.l.wrap.b32 	%r1386, %r1377, %r1377, 21;
	xor.b32  	%r1387, %r1385, %r1386;
	shf.l.wrap.b32 	%r1388, %r1377, %r1377, 7;
	xor.b32  	%r1389, %r1387, %r1388;
	and.b32  	%r1390, %r1346, %r1377;
	not.b32 	%r1391, %r1377;
	and.b32  	%r1392, %r1315, %r1391;
	or.b32  	%r1393, %r1392, %r1390;
	shf.l.wrap.b32 	%r1394, %r1378, %r1378, 30;
	shf.l.wrap.b32 	%r1395, %r1378, %r1378, 19;
	xor.b32  	%r1396, %r1394, %r1395;
	shf.l.wrap.b32 	%r1397, %r1378, %r1378, 10;
	xor.b32  	%r1398, %r1396, %r1397;
	xor.b32  	%r1399, %r1316, %r1347;
	and.b32  	%r1400, %r1399, %r1378;
	and.b32  	%r1401, %r1316, %r1347;
	xor.b32  	%r1402, %r1400, %r1401;
	add.s32 	%r1403, %r1402, %r1398;
	add.s32 	%r1404, %r1384, %r1389;
	add.s32 	%r1405, %r1404, %r1393;
	add.s32 	%r1406, %r1405, %r1282;
	add.s32 	%r1407, %r1406, -1084653625;
	add.s32 	%r1408, %r1283, %r1407;
	add.s32 	%r1409, %r1403, %r1407;
	shf.l.wrap.b32 	%r1410, %r1353, %r1353, 15;
	shf.l.wrap.b32 	%r1411, %r1353, %r1353, 13;
	xor.b32  	%r1412, %r1410, %r1411;
	shr.u32 	%r1413, %r1353, 10;
	xor.b32  	%r1414, %r1412, %r1413;
	add.s32 	%r1415, %r1414, %r36;
	shf.l.wrap.b32 	%r1416, %r1408, %r1408, 26;
	shf.l.wrap.b32 	%r1417, %r1408, %r1408, 21;
	xor.b32  	%r1418, %r1416, %r1417;
	shf.l.wrap.b32 	%r1419, %r1408, %r1408, 7;
	xor.b32  	%r1420, %r1418, %r1419;
	and.b32  	%r1421, %r1377, %r1408;
	not.b32 	%r1422, %r1408;
	and.b32  	%r1423, %r1346, %r1422;
	or.b32  	%r1424, %r1423, %r1421;
	shf.l.wrap.b32 	%r1425, %r1409, %r1409, 30;
	shf.l.wrap.b32 	%r1426, %r1409, %r1409, 19;
	xor.b32  	%r1427, %r1425, %r1426;
	shf.l.wrap.b32 	%r1428, %r1409, %r1409, 10;
	xor.b32  	%r1429, %r1427, %r1428;
	xor.b32  	%r1430, %r1347, %r1378;
	and.b32  	%r1431, %r1430, %r1409;
	and.b32  	%r1432, %r1347, %r1378;
	xor.b32  	%r1433, %r1431, %r1432;
	add.s32 	%r1434, %r1433, %r1429;
	add.s32 	%r1435, %r1415, %r1420;
	add.s32 	%r1436, %r1435, %r1424;
	add.s32 	%r1437, %r1436, %r1315;
	add.s32 	%r1438, %r1437, -958395405;
	add.s32 	%r1439, %r1316, %r1438;
	add.s32 	%r1440, %r1434, %r1438;
	shf.l.wrap.b32 	%r1441, %r1384, %r1384, 15;
	shf.l.wrap.b32 	%r1442, %r1384, %r1384, 13;
	xor.b32  	%r1443, %r1441, %r1442;
	shr.u32 	%r1444, %r1384, 10;
	xor.b32  	%r1445, %r1443, %r1444;
	add.s32 	%r1446, %r1445, %r1226;
	add.s32 	%r1447, %r1446, %r37;
	shf.l.wrap.b32 	%r1448, %r1439, %r1439, 26;
	shf.l.wrap.b32 	%r1449, %r1439, %r1439, 21;
	xor.b32  	%r1450, %r1448, %r1449;
	shf.l.wrap.b32 	%r1451, %r1439, %r1439, 7;
	xor.b32  	%r1452, %r1450, %r1451;
	and.b32  	%r1453, %r1408, %r1439;
	not.b32 	%r1454, %r1439;
	and.b32  	%r1455, %r1377, %r1454;
	or.b32  	%r1456, %r1455, %r1453;
	shf.l.wrap.b32 	%r1457, %r1440, %r1440, 30;
	shf.l.wrap.b32 	%r1458, %r1440, %r1440, 19;
	xor.b32  	%r1459, %r1457, %r1458;
	shf.l.wrap.b32 	%r1460, %r1440, %r1440, 10;
	xor.b32  	%r1461, %r1459, %r1460;
	xor.b32  	%r1462, %r1378, %r1409;
	and.b32  	%r1463, %r1462, %r1440;
	and.b32  	%r1464, %r1378, %r1409;
	xor.b32  	%r1465, %r1463, %r1464;
	add.s32 	%r1466, %r1465, %r1461;
	add.s32 	%r1467, %r1447, %r1452;
	add.s32 	%r1468, %r1467, %r1456;
	add.s32 	%r1469, %r1468, %r1346;
	add.s32 	%r1470, %r1469, -710438585;
	add.s32 	%r1471, %r1347, %r1470;
	add.s32 	%r1472, %r1466, %r1470;
	shf.l.wrap.b32 	%r1473, %r1415, %r1415, 15;
	shf.l.wrap.b32 	%r1474, %r1415, %r1415, 13;
	xor.b32  	%r1475, %r1473, %r1474;
	shr.u32 	%r1476, %r1415, 10;
	xor.b32  	%r1477, %r1475, %r1476;
	add.s32 	%r1478, %r1477, %r1258;
	add.s32 	%r1479, %r1478, %r38;
	shf.l.wrap.b32 	%r1480, %r1471, %r1471, 26;
	shf.l.wrap.b32 	%r1481, %r1471, %r1471, 21;
	xor.b32  	%r1482, %r1480, %r1481;
	shf.l.wrap.b32 	%r1483, %r1471, %r1471, 7;
	xor.b32  	%r1484, %r1482, %r1483;
	and.b32  	%r1485, %r1439, %r1471;
	not.b32 	%r1486, %r1471;
	and.b32  	%r1487, %r1408, %r1486;
	or.b32  	%r1488, %r1487, %r1485;
	shf.l.wrap.b32 	%r1489, %r1472, %r1472, 30;
	shf.l.wrap.b32 	%r1490, %r1472, %r1472, 19;
	xor.b32  	%r1491, %r1489, %r1490;
	shf.l.wrap.b32 	%r1492, %r1472, %r1472, 10;
	xor.b32  	%r1493, %r1491, %r1492;
	xor.b32  	%r1494, %r1409, %r1440;
	and.b32  	%r1495, %r1494, %r1472;
	and.b32  	%r1496, %r1409, %r1440;
	xor.b32  	%r1497, %r1495, %r1496;
	add.s32 	%r1498, %r1497, %r1493;
	add.s32 	%r1499, %r1479, %r1484;
	add.s32 	%r1500, %r1499, %r1488;
	add.s32 	%r1501, %r1500, %r1377;
	add.s32 	%r1502, %r1501, 113926993;
	add.s32 	%r1503, %r1378, %r1502;
	add.s32 	%r1504, %r1498, %r1502;
	shf.l.wrap.b32 	%r1505, %r1447, %r1447, 15;
	shf.l.wrap.b32 	%r1506, %r1447, %r1447, 13;
	xor.b32  	%r1507, %r1505, %r1506;
	shr.u32 	%r1508, %r1447, 10;
	xor.b32  	%r1509, %r1507, %r1508;
	add.s32 	%r1510, %r1509, %r1291;
	add.s32 	%r1511, %r1510, %r39;
	shf.l.wrap.b32 	%r1512, %r1503, %r1503, 26;
	shf.l.wrap.b32 	%r1513, %r1503, %r1503, 21;
	xor.b32  	%r1514, %r1512, %r1513;
	shf.l.wrap.b32 	%r1515, %r1503, %r1503, 7;
	xor.b32  	%r1516, %r1514, %r1515;
	and.b32  	%r1517, %r1471, %r1503;
	not.b32 	%r1518, %r1503;
	and.b32  	%r1519, %r1439, %r1518;
	or.b32  	%r1520, %r1519, %r1517;
	shf.l.wrap.b32 	%r1521, %r1504, %r1504, 30;
	shf.l.wrap.b32 	%r1522, %r1504, %r1504, 19;
	xor.b32  	%r1523, %r1521, %r1522;
	shf.l.wrap.b32 	%r1524, %r1504, %r1504, 10;
	xor.b32  	%r1525, %r1523, %r1524;
	xor.b32  	%r1526, %r1440, %r1472;
	and.b32  	%r1527, %r1526, %r1504;
	and.b32  	%r1528, %r1440, %r1472;
	xor.b32  	%r1529, %r1527, %r1528;
	add.s32 	%r1530, %r1529, %r1525;
	add.s32 	%r1531, %r1511, %r1516;
	add.s32 	%r1532, %r1531, %r1520;
	add.s32 	%r1533, %r1532, %r1408;
	add.s32 	%r1534, %r1533, 338241895;
	add.s32 	%r1535, %r1409, %r1534;
	add.s32 	%r1536, %r1530, %r1534;
	shf.l.wrap.b32 	%r1537, %r1479, %r1479, 15;
	shf.l.wrap.b32 	%r1538, %r1479, %r1479, 13;
	xor.b32  	%r1539, %r1537, %r1538;
	shr.u32 	%r1540, %r1479, 10;
	xor.b32  	%r1541, %r1539, %r1540;
	add.s32 	%r1542, %r1541, %r1322;
	add.s32 	%r1543, %r1542, %r40;
	shf.l.wrap.b32 	%r1544, %r1535, %r1535, 26;
	shf.l.wrap.b32 	%r1545, %r1535, %r1535, 21;
	xor.b32  	%r1546, %r1544, %r1545;
	shf.l.wrap.b32 	%r1547, %r1535, %r1535, 7;
	xor.b32  	%r1548, %r1546, %r1547;
	and.b32  	%r1549, %r1503, %r1535;
	not.b32 	%r1550, %r1535;
	and.b32  	%r1551, %r1471, %r1550;
	or.b32  	%r1552, %r1551, %r1549;
	shf.l.wrap.b32 	%r1553, %r1536, %r1536, 30;
	shf.l.wrap.b32 	%r1554, %r1536, %r1536, 19;
	xor.b32  	%r1555, %r1553, %r1554;
	shf.l.wrap.b32 	%r1556, %r1536, %r1536, 10;
	xor.b32  	%r1557, %r1555, %r1556;
	xor.b32  	%r1558, %r1472, %r1504;
	and.b32  	%r1559, %r1558, %r1536;
	and.b32  	%r1560, %r1472, %r1504;
	xor.b32  	%r1561, %r1559, %r1560;
	add.s32 	%r1562, %r1561, %r1557;
	add.s32 	%r1563, %r1543, %r1548;
	add.s32 	%r1564, %r1563, %r1552;
	add.s32 	%r1565, %r1564, %r1439;
	add.s32 	%r1566, %r1565, 666307205;
	add.s32 	%r1567, %r1440, %r1566;
	add.s32 	%r1568, %r1562, %r1566;
	shf.l.wrap.b32 	%r1569, %r1511, %r1511, 15;
	shf.l.wrap.b32 	%r1570, %r1511, %r1511, 13;
	xor.b32  	%r1571, %r1569, %r1570;
	shr.u32 	%r1572, %r1511, 10;
	xor.b32  	%r1573, %r1571, %r1572;
	add.s32 	%r1574, %r1573, %r1353;
	add.s32 	%r1575, %r1574, %r41;
	shf.l.wrap.b32 	%r1576, %r1567, %r1567, 26;
	shf.l.wrap.b32 	%r1577, %r1567, %r1567, 21;
	xor.b32  	%r1578, %r1576, %r1577;
	shf.l.wrap.b32 	%r1579, %r1567, %r1567, 7;
	xor.b32  	%r1580, %r1578, %r1579;
	and.b32  	%r1581, %r1535, %r1567;
	not.b32 	%r1582, %r1567;
	and.b32  	%r1583, %r1503, %r1582;
	or.b32  	%r1584, %r1583, %r1581;
	shf.l.wrap.b32 	%r1585, %r1568, %r1568, 30;
	shf.l.wrap.b32 	%r1586, %r1568, %r1568, 19;
	xor.b32  	%r1587, %r1585, %r1586;
	shf.l.wrap.b32 	%r1588, %r1568, %r1568, 10;
	xor.b32  	%r1589, %r1587, %r1588;
	xor.b32  	%r1590, %r1504, %r1536;
	and.b32  	%r1591, %r1590, %r1568;
	and.b32  	%r1592, %r1504, %r1536;
	xor.b32  	%r1593, %r1591, %r1592;
	add.s32 	%r1594, %r1593, %r1589;
	add.s32 	%r1595, %r1575, %r1580;
	add.s32 	%r1596, %r1595, %r1584;
	add.s32 	%r1597, %r1596, %r1471;
	add.s32 	%r1598, %r1597, 773529912;
	add.s32 	%r1599, %r1472, %r1598;
	add.s32 	%r1600, %r1594, %r1598;
	shf.l.wrap.b32 	%r1601, %r1543, %r1543, 15;
	shf.l.wrap.b32 	%r1602, %r1543, %r1543, 13;
	xor.b32  	%r1603, %r1601, %r1602;
	shr.u32 	%r1604, %r1543, 10;
	xor.b32  	%r1605, %r1603, %r1604;
	add.s32 	%r1606, %r1605, %r1384;
	add.s32 	%r1607, %r1606, %r42;
	shf.l.wrap.b32 	%r1608, %r1599, %r1599, 26;
	shf.l.wrap.b32 	%r1609, %r1599, %r1599, 21;
	xor.b32  	%r1610, %r1608, %r1609;
	shf.l.wrap.b32 	%r1611, %r1599, %r1599, 7;
	xor.b32  	%r1612, %r1610, %r1611;
	and.b32  	%r1613, %r1567, %r1599;
	not.b32 	%r1614, %r1599;
	and.b32  	%r1615, %r1535, %r1614;
	or.b32  	%r1616, %r1615, %r1613;
	shf.l.wrap.b32 	%r1617, %r1600, %r1600, 30;
	shf.l.wrap.b32 	%r1618, %r1600, %r1600, 19;
	xor.b32  	%r1619, %r1617, %r1618;
	shf.l.wrap.b32 	%r1620, %r1600, %r1600, 10;
	xor.b32  	%r1621, %r1619, %r1620;
	xor.b32  	%r1622, %r1536, %r1568;
	and.b32  	%r1623, %r1622, %r1600;
	and.b32  	%r1624, %r1536, %r1568;
	xor.b32  	%r1625, %r1623, %r1624;
	add.s32 	%r1626, %r1625, %r1621;
	add.s32 	%r1627, %r1607, %r1612;
	add.s32 	%r1628, %r1627, %r1616;
	add.s32 	%r1629, %r1628, %r1503;
	add.s32 	%r1630, %r1629, 1294757372;
	add.s32 	%r1631, %r1504, %r1630;
	add.s32 	%r1632, %r1626, %r1630;
	shf.l.wrap.b32 	%r1633, %r1575, %r1575, 15;
	shf.l.wrap.b32 	%r1634, %r1575, %r1575, 13;
	xor.b32  	%r1635, %r1633, %r1634;
	shr.u32 	%r1636, %r1575, 10;
	xor.b32  	%r1637, %r1635, %r1636;
	add.s32 	%r1638, %r1637, %r1415;
	add.s32 	%r1639, %r1638, %r43;
	shf.l.wrap.b32 	%r1640, %r1631, %r1631, 26;
	shf.l.wrap.b32 	%r1641, %r1631, %r1631, 21;
	xor.b32  	%r1642, %r1640, %r1641;
	shf.l.wrap.b32 	%r1643, %r1631, %r1631, 7;
	xor.b32  	%r1644, %r1642, %r1643;
	and.b32  	%r1645, %r1599, %r1631;
	not.b32 	%r1646, %r1631;
	and.b32  	%r1647, %r1567, %r1646;
	or.b32  	%r1648, %r1647, %r1645;
	shf.l.wrap.b32 	%r1649, %r1632, %r1632, 30;
	shf.l.wrap.b32 	%r1650, %r1632, %r1632, 19;
	xor.b32  	%r1651, %r1649, %r1650;
	shf.l.wrap.b32 	%r1652, %r1632, %r1632, 10;
	xor.b32  	%r1653, %r1651, %r1652;
	xor.b32  	%r1654, %r1568, %r1600;
	and.b32  	%r1655, %r1654, %r1632;
	and.b32  	%r1656, %r1568, %r1600;
	xor.b32  	%r1657, %r1655, %r1656;
	add.s32 	%r1658, %r1657, %r1653;
	add.s32 	%r1659, %r1639, %r1644;
	add.s32 	%r1660, %r1659, %r1648;
	add.s32 	%r1661, %r1660, %r1535;
	add.s32 	%r1662, %r1661, 1396182291;
	add.s32 	%r1663, %r1536, %r1662;
	add.s32 	%r1664, %r1658, %r1662;
	shf.l.wrap.b32 	%r1665, %r1607, %r1607, 15;
	shf.l.wrap.b32 	%r1666, %r1607, %r1607, 13;
	xor.b32  	%r1667, %r1665, %r1666;
	shr.u32 	%r1668, %r1607, 10;
	xor.b32  	%r1669, %r1667, %r1668;
	add.s32 	%r1670, %r1669, %r1447;
	add.s32 	%r1671, %r1670, %r44;
	shf.l.wrap.b32 	%r1672, %r1663, %r1663, 26;
	shf.l.wrap.b32 	%r1673, %r1663, %r1663, 21;
	xor.b32  	%r1674, %r1672, %r1673;
	shf.l.wrap.b32 	%r1675, %r1663, %r1663, 7;
	xor.b32  	%r1676, %r1674, %r1675;
	and.b32  	%r1677, %r1631, %r1663;
	not.b32 	%r1678, %r1663;
	and.b32  	%r1679, %r1599, %r1678;
	or.b32  	%r1680, %r1679, %r1677;
	shf.l.wrap.b32 	%r1681, %r1664, %r1664, 30;
	shf.l.wrap.b32 	%r1682, %r1664, %r1664, 19;
	xor.b32  	%r1683, %r1681, %r1682;
	shf.l.wrap.b32 	%r1684, %r1664, %r1664, 10;
	xor.b32  	%r1685, %r1683, %r1684;
	xor.b32  	%r1686, %r1600, %r1632;
	and.b32  	%r1687, %r1686, %r1664;
	and.b32  	%r1688, %r1600, %r1632;
	xor.b32  	%r1689, %r1687, %r1688;
	add.s32 	%r1690, %r1689, %r1685;
	add.s32 	%r1691, %r1671, %r1676;
	add.s32 	%r1692, %r1691, %r1680;
	add.s32 	%r1693, %r1692, %r1567;
	add.s32 	%r1694, %r1693, 1695183700;
	add.s32 	%r1695, %r1568, %r1694;
	add.s32 	%r1696, %r1690, %r1694;
	shf.l.wrap.b32 	%r1697, %r1639, %r1639, 15;
	shf.l.wrap.b32 	%r1698, %r1639, %r1639, 13;
	xor.b32  	%r1699, %r1697, %r1698;
	shr.u32 	%r1700, %r1639, 10;
	xor.b32  	%r1701, %r1699, %r1700;
	add.s32 	%r1702, %r1701, %r1479;
	shf.l.wrap.b32 	%r1703, %r1226, %r1226, 25;
	shf.l.wrap.b32 	%r1704, %r1226, %r1226, 14;
	xor.b32  	%r1705, %r1703, %r1704;
	shr.u32 	%r1706, %r1226, 3;
	xor.b32  	%r1707, %r1705, %r1706;
	add.s32 	%r1708, %r1702, %r29;
	add.s32 	%r1709, %r1708, %r1707;
	shf.l.wrap.b32 	%r1710, %r1695, %r1695, 26;
	shf.l.wrap.b32 	%r1711, %r1695, %r1695, 21;
	xor.b32  	%r1712, %r1710, %r1711;
	shf.l.wrap.b32 	%r1713, %r1695, %r1695, 7;
	xor.b32  	%r1714, %r1712, %r1713;
	and.b32  	%r1715, %r1663, %r1695;
	not.b32 	%r1716, %r1695;
	and.b32  	%r1717, %r1631, %r1716;
	or.b32  	%r1718, %r1717, %r1715;
	shf.l.wrap.b32 	%r1719, %r1696, %r1696, 30;
	shf.l.wrap.b32 	%r1720, %r1696, %r1696, 19;
	xor.b32  	%r1721, %r1719, %r1720;
	shf.l.wrap.b32 	%r1722, %r1696, %r1696, 10;
	xor.b32  	%r1723, %r1721, %r1722;
	xor.b32  	%r1724, %r1632, %r1664;
	and.b32  	%r1725, %r1724, %r1696;
	and.b32  	%r1726, %r1632, %r1664;
	xor.b32  	%r1727, %r1725, %r1726;
	add.s32 	%r1728, %r1727, %r1723;
	add.s32 	%r1729, %r1709, %r1714;
	add.s32 	%r1730, %r1729, %r1718;
	add.s32 	%r1731, %r1730, %r1599;
	add.s32 	%r1732, %r1731, 1986661051;
	add.s32 	%r1733, %r1600, %r1732;
	add.s32 	%r1734, %r1728, %r1732;
	shf.l.wrap.b32 	%r1735, %r1671, %r1671, 15;
	shf.l.wrap.b32 	%r1736, %r1671, %r1671, 13;
	xor.b32  	%r1737, %r1735, %r1736;
	shr.u32 	%r1738, %r1671, 10;
	xor.b32  	%r1739, %r1737, %r1738;
	add.s32 	%r1740, %r1739, %r1511;
	shf.l.wrap.b32 	%r1741, %r1258, %r1258, 25;
	shf.l.wrap.b32 	%r1742, %r1258, %r1258, 14;
	xor.b32  	%r1743, %r1741, %r1742;
	shr.u32 	%r1744, %r1258, 3;
	xor.b32  	%r1745, %r1743, %r1744;
	add.s32 	%r1746, %r1740, %r1226;
	add.s32 	%r1747, %r1746, %r1745;
	shf.l.wrap.b32 	%r1748, %r1733, %r1733, 26;
	shf.l.wrap.b32 	%r1749, %r1733, %r1733, 21;
	xor.b32  	%r1750, %r1748, %r1749;
	shf.l.wrap.b32 	%r1751, %r1733, %r1733, 7;
	xor.b32  	%r1752, %r1750, %r1751;
	and.b32  	%r1753, %r1695, %r1733;
	not.b32 	%r1754, %r1733;
	and.b32  	%r1755, %r1663, %r1754;
	or.b32  	%r1756, %r1755, %r1753;
	shf.l.wrap.b32 	%r1757, %r1734, %r1734, 30;
	shf.l.wrap.b32 	%r1758, %r1734, %r1734, 19;
	xor.b32  	%r1759, %r1757, %r1758;
	shf.l.wrap.b32 	%r1760, %r1734, %r1734, 10;
	xor.b32  	%r1761, %r1759, %r1760;
	xor.b32  	%r1762, %r1664, %r1696;
	and.b32  	%r1763, %r1762, %r1734;
	and.b32  	%r1764, %r1664, %r1696;
	xor.b32  	%r1765, %r1763, %r1764;
	add.s32 	%r1766, %r1765, %r1761;
	add.s32 	%r1767, %r1747, %r1752;
	add.s32 	%r1768, %r1767, %r1756;
	add.s32 	%r1769, %r1768, %r1631;
	add.s32 	%r1770, %r1769, -2117940946;
	add.s32 	%r1771, %r1632, %r1770;
	add.s32 	%r1772, %r1766, %r1770;
	shf.l.wrap.b32 	%r1773, %r1709, %r1709, 15;
	shf.l.wrap.b32 	%r1774, %r1709, %r1709, 13;
	xor.b32  	%r1775, %r1773, %r1774;
	shr.u32 	%r1776, %r1709, 10;
	xor.b32  	%r1777, %r1775, %r1776;
	add.s32 	%r1778, %r1777, %r1543;
	shf.l.wrap.b32 	%r1779, %r1291, %r1291, 25;
	shf.l.wrap.b32 	%r1780, %r1291, %r1291, 14;
	xor.b32  	%r1781, %r1779, %r1780;
	shr.u32 	%r1782, %r1291, 3;
	xor.b32  	%r1783, %r1781, %r1782;
	add.s32 	%r1784, %r1778, %r1258;
	add.s32 	%r1785, %r1784, %r1783;
	shf.l.wrap.b32 	%r1786, %r1771, %r1771, 26;
	shf.l.wrap.b32 	%r1787, %r1771, %r1771, 21;
	xor.b32  	%r1788, %r1786, %r1787;
	shf.l.wrap.b32 	%r1789, %r1771, %r1771, 7;
	xor.b32  	%r1790, %r1788, %r1789;
	and.b32  	%r1791, %r1733, %r1771;
	not.b32 	%r1792, %r1771;
	and.b32  	%r1793, %r1695, %r1792;
	or.b32  	%r1794, %r1793, %r1791;
	shf.l.wrap.b32 	%r1795, %r1772, %r1772, 30;
	shf.l.wrap.b32 	%r1796, %r1772, %r1772, 19;
	xor.b32  	%r1797, %r1795, %r1796;
	shf.l.wrap.b32 	%r1798, %r1772, %r1772, 10;
	xor.b32  	%r1799, %r1797, %r1798;
	xor.b32  	%r1800, %r1696, %r1734;
	and.b32  	%r1801, %r1800, %r1772;
	and.b32  	%r1802, %r1696, %r1734;
	xor.b32  	%r1803, %r1801, %r1802;
	add.s32 	%r1804, %r1803, %r1799;
	add.s32 	%r1805, %r1785, %r1790;
	add.s32 	%r1806, %r1805, %r1794;
	add.s32 	%r1807, %r1806, %r1663;
	add.s32 	%r1808, %r1807, -1838011259;
	add.s32 	%r1809, %r1664, %r1808;
	add.s32 	%r1810, %r1804, %r1808;
	shf.l.wrap.b32 	%r1811, %r1747, %r1747, 15;
	shf.l.wrap.b32 	%r1812, %r1747, %r1747, 13;
	xor.b32  	%r1813, %r1811, %r1812;
	shr.u32 	%r1814, %r1747, 10;
	xor.b32  	%r1815, %r1813, %r1814;
	add.s32 	%r1816, %r1815, %r1575;
	shf.l.wrap.b32 	%r1817, %r1322, %r1322, 25;
	shf.l.wrap.b32 	%r1818, %r1322, %r1322, 14;
	xor.b32  	%r1819, %r1817, %r1818;
	shr.u32 	%r1820, %r1322, 3;
	xor.b32  	%r1821, %r1819, %r1820;
	add.s32 	%r1822, %r1816, %r1291;
	add.s32 	%r1823, %r1822, %r1821;
	shf.l.wrap.b32 	%r1824, %r1809, %r1809, 26;
	shf.l.wrap.b32 	%r1825, %r1809, %r1809, 21;
	xor.b32  	%r1826, %r1824, %r1825;
	shf.l.wrap.b32 	%r1827, %r1809, %r1809, 7;
	xor.b32  	%r1828, %r1826, %r1827;
	and.b32  	%r1829, %r1771, %r1809;
	not.b32 	%r1830, %r1809;
	and.b32  	%r1831, %r1733, %r1830;
	or.b32  	%r1832, %r1831, %r1829;
	shf.l.wrap.b32 	%r1833, %r1810, %r1810, 30;
	shf.l.wrap.b32 	%r1834, %r1810, %r1810, 19;
	xor.b32  	%r1835, %r1833, %r1834;
	shf.l.wrap.b32 	%r1836, %r1810, %r1810, 10;
	xor.b32  	%r1837, %r1835, %r1836;
	xor.b32  	%r1838, %r1734, %r1772;
	and.b32  	%r1839, %r1838, %r1810;
	and.b32  	%r1840, %r1734, %r1772;
	xor.b32  	%r1841, %r1839, %r1840;
	add.s32 	%r1842, %r1841, %r1837;
	add.s32 	%r1843, %r1823, %r1828;
	add.s32 	%r1844, %r1843, %r1832;
	add.s32 	%r1845, %r1844, %r1695;
	add.s32 	%r1846, %r1845, -1564481375;
	add.s32 	%r1847, %r1696, %r1846;
	add.s32 	%r1848, %r1842, %r1846;
	shf.l.wrap.b32 	%r1849, %r1785, %r1785, 15;
	shf.l.wrap.b32 	%r1850, %r1785, %r1785, 13;
	xor.b32  	%r1851, %r1849, %r1850;
	shr.u32 	%r1852, %r1785, 10;
	xor.b32  	%r1853, %r1851, %r1852;
	add.s32 	%r1854, %r1853, %r1607;
	shf.l.wrap.b32 	%r1855, %r1353, %r1353, 25;
	shf.l.wrap.b32 	%r1856, %r1353, %r1353, 14;
	xor.b32  	%r1857, %r1855, %r1856;
	shr.u32 	%r1858, %r1353, 3;
	xor.b32  	%r1859, %r1857, %r1858;
	add.s32 	%r1860, %r1854, %r1322;
	add.s32 	%r1861, %r1860, %r1859;
	shf.l.wrap.b32 	%r1862, %r1847, %r1847, 26;
	shf.l.wrap.b32 	%r1863, %r1847, %r1847, 21;
	xor.b32  	%r1864, %r1862, %r1863;
	shf.l.wrap.b32 	%r1865, %r1847, %r1847, 7;
	xor.b32  	%r1866, %r1864, %r1865;
	and.b32  	%r1867, %r1809, %r1847;
	not.b32 	%r1868, %r1847;
	and.b32  	%r1869, %r1771, %r1868;
	or.b32  	%r1870, %r1869, %r1867;
	shf.l.wrap.b32 	%r1871, %r1848, %r1848, 30;
	shf.l.wrap.b32 	%r1872, %r1848, %r1848, 19;
	xor.b32  	%r1873, %r1871, %r1872;
	shf.l.wrap.b32 	%r1874, %r1848, %r1848, 10;
	xor.b32  	%r1875, %r1873, %r1874;
	xor.b32  	%r1876, %r1772, %r1810;
	and.b32  	%r1877, %r1876, %r1848;
	and.b32  	%r1878, %r1772, %r1810;
	xor.b32  	%r1879, %r1877, %r1878;
	add.s32 	%r1880, %r1879, %r1875;
	add.s32 	%r1881, %r1861, %r1866;
	add.s32 	%r1882, %r1881, %r1870;
	add.s32 	%r1883, %r1882, %r1733;
	add.s32 	%r1884, %r1883, -1474664885;
	add.s32 	%r1885, %r1734, %r1884;
	add.s32 	%r1886, %r1880, %r1884;
	shf.l.wrap.b32 	%r1887, %r1823, %r1823, 15;
	shf.l.wrap.b32 	%r1888, %r1823, %r1823, 13;
	xor.b32  	%r1889, %r1887, %r1888;
	shr.u32 	%r1890, %r1823, 10;
	xor.b32  	%r1891, %r1889, %r1890;
	add.s32 	%r1892, %r1891, %r1639;
	shf.l.wrap.b32 	%r1893, %r1384, %r1384, 25;
	shf.l.wrap.b32 	%r1894, %r1384, %r1384, 14;
	xor.b32  	%r1895, %r1893, %r1894;
	shr.u32 	%r1896, %r1384, 3;
	xor.b32  	%r1897, %r1895, %r1896;
	add.s32 	%r1898, %r1892, %r1353;
	add.s32 	%r1899, %r1898, %r1897;
	shf.l.wrap.b32 	%r1900, %r1885, %r1885, 26;
	shf.l.wrap.b32 	%r1901, %r1885, %r1885, 21;
	xor.b32  	%r1902, %r1900, %r1901;
	shf.l.wrap.b32 	%r1903, %r1885, %r1885, 7;
	xor.b32  	%r1904, %r1902, %r1903;
	and.b32  	%r1905, %r1847, %r1885;
	not.b32 	%r1906, %r1885;
	and.b32  	%r1907, %r1809, %r1906;
	or.b32  	%r1908, %r1907, %r1905;
	shf.l.wrap.b32 	%r1909, %r1886, %r1886, 30;
	shf.l.wrap.b32 	%r1910, %r1886, %r1886, 19;
	xor.b32  	%r1911, %r1909, %r1910;
	shf.l.wrap.b32 	%r1912, %r1886, %r1886, 10;
	xor.b32  	%r1913, %r1911, %r1912;
	xor.b32  	%r1914, %r1810, %r1848;
	and.b32  	%r1915, %r1914, %r1886;
	and.b32  	%r1916, %r1810, %r1848;
	xor.b32  	%r1917, %r1915, %r1916;
	add.s32 	%r1918, %r1917, %r1913;
	add.s32 	%r1919, %r1899, %r1904;
	add.s32 	%r1920, %r1919, %r1908;
	add.s32 	%r1921, %r1920, %r1771;
	add.s32 	%r1922, %r1921, -1035236496;
	add.s32 	%r1923, %r1772, %r1922;
	add.s32 	%r1924, %r1918, %r1922;
	shf.l.wrap.b32 	%r1925, %r1861, %r1861, 15;
	shf.l.wrap.b32 	%r1926, %r1861, %r1861, 13;
	xor.b32  	%r1927, %r1925, %r1926;
	shr.u32 	%r1928, %r1861, 10;
	xor.b32  	%r1929, %r1927, %r1928;
	add.s32 	%r1930, %r1929, %r1671;
	shf.l.wrap.b32 	%r1931, %r1415, %r1415, 25;
	shf.l.wrap.b32 	%r1932, %r1415, %r1415, 14;
	xor.b32  	%r1933, %r1931, %r1932;
	shr.u32 	%r1934, %r1415, 3;
	xor.b32  	%r1935, %r1933, %r1934;
	add.s32 	%r1936, %r1930, %r1384;
	add.s32 	%r1937, %r1936, %r1935;
	shf.l.wrap.b32 	%r1938, %r1923, %r1923, 26;
	shf.l.wrap.b32 	%r1939, %r1923, %r1923, 21;
	xor.b32  	%r1940, %r1938, %r1939;
	shf.l.wrap.b32 	%r1941, %r1923, %r1923, 7;
	xor.b32  	%r1942, %r1940, %r1941;
	and.b32  	%r1943, %r1885, %r1923;
	not.b32 	%r1944, %r1923;
	and.b32  	%r1945, %r1847, %r1944;
	or.b32  	%r1946, %r1945, %r1943;
	shf.l.wrap.b32 	%r1947, %r1924, %r1924, 30;
	shf.l.wrap.b32 	%r1948, %r1924, %r1924, 19;
	xor.b32  	%r1949, %r1947, %r1948;
	shf.l.wrap.b32 	%r1950, %r1924, %r1924, 10;
	xor.b32  	%r1951, %r1949, %r1950;
	xor.b32  	%r1952, %r1848, %r1886;
	and.b32  	%r1953, %r1952, %r1924;
	and.b32  	%r1954, %r1848, %r1886;
	xor.b32  	%r1955, %r1953, %r1954;
	add.s32 	%r1956, %r1955, %r1951;
	add.s32 	%r1957, %r1937, %r1942;
	add.s32 	%r1958, %r1957, %r1946;
	add.s32 	%r1959, %r1958, %r1809;
	add.s32 	%r1960, %r1959, -949202525;
	add.s32 	%r1961, %r1810, %r1960;
	add.s32 	%r1962, %r1956, %r1960;
	shf.l.wrap.b32 	%r1963, %r1899, %r1899, 15;
	shf.l.wrap.b32 	%r1964, %r1899, %r1899, 13;
	xor.b32  	%r1965, %r1963, %r1964;
	shr.u32 	%r1966, %r1899, 10;
	xor.b32  	%r1967, %r1965, %r1966;
	add.s32 	%r1968, %r1967, %r1709;
	shf.l.wrap.b32 	%r1969, %r1447, %r1447, 25;
	shf.l.wrap.b32 	%r1970, %r1447, %r1447, 14;
	xor.b32  	%r1971, %r1969, %r1970;
	shr.u32 	%r1972, %r1447, 3;
	xor.b32  	%r1973, %r1971, %r1972;
	add.s32 	%r1974, %r1968, %r1415;
	add.s32 	%r1975, %r1974, %r1973;
	shf.l.wrap.b32 	%r1976, %r1961, %r1961, 26;
	shf.l.wrap.b32 	%r1977, %r1961, %r1961, 21;
	xor.b32  	%r1978, %r1976, %r1977;
	shf.l.wrap.b32 	%r1979, %r1961, %r1961, 7;
	xor.b32  	%r1980, %r1978, %r1979;
	and.b32  	%r1981, %r1923, %r1961;
	not.b32 	%r1982, %r1961;
	and.b32  	%r1983, %r1885, %r1982;
	or.b32  	%r1984, %r1983, %r1981;
	shf.l.wrap.b32 	%r1985, %r1962, %r1962, 30;
	shf.l.wrap.b32 	%r1986, %r1962, %r1962, 19;
	xor.b32  	%r1987, %r1985, %r1986;
	shf.l.wrap.b32 	%r1988, %r1962, %r1962, 10;
	xor.b32  	%r1989, %r1987, %r1988;
	xor.b32  	%r1990, %r1886, %r1924;
	and.b32  	%r1991, %r1990, %r1962;
	and.b32  	%r1992, %r1886, %r1924;
	xor.b32  	%r1993, %r1991, %r1992;
	add.s32 	%r1994, %r1993, %r1989;
	add.s32 	%r1995, %r1975, %r1980;
	add.s32 	%r1996, %r1995, %r1984;
	add.s32 	%r1997, %r1996, %r1847;
	add.s32 	%r1998, %r1997, -778901479;
	add.s32 	%r1999, %r1848, %r1998;
	add.s32 	%r2000, %r1994, %r1998;
	shf.l.wrap.b32 	%r2001, %r1937, %r1937, 15;
	shf.l.wrap.b32 	%r2002, %r1937, %r1937, 13;
	xor.b32  	%r2003, %r2001, %r2002;
	shr.u32 	%r2004, %r1937, 10;
	xor.b32  	%r2005, %r2003, %r2004;
	add.s32 	%r2006, %r2005, %r1747;
	shf.l.wrap.b32 	%r2007, %r1479, %r1479, 25;
	shf.l.wrap.b32 	%r2008, %r1479, %r1479, 14;
	xor.b32  	%r2009, %r2007, %r2008;
	shr.u32 	%r2010, %r1479, 3;
	xor.b32  	%r2011, %r2009, %r2010;
	add.s32 	%r2012, %r2006, %r1447;
	add.s32 	%r2013, %r2012, %r2011;
	shf.l.wrap.b32 	%r2014, %r1999, %r1999, 26;
	shf.l.wrap.b32 	%r2015, %r1999, %r1999, 21;
	xor.b32  	%r2016, %r2014, %r2015;
	shf.l.wrap.b32 	%r2017, %r1999, %r1999, 7;
	xor.b32  	%r2018, %r2016, %r2017;
	and.b32  	%r2019, %r1961, %r1999;
	not.b32 	%r2020, %r1999;
	and.b32  	%r2021, %r1923, %r2020;
	or.b32  	%r2022, %r2021, %r2019;
	shf.l.wrap.b32 	%r2023, %r2000, %r2000, 30;
	shf.l.wrap.b32 	%r2024, %r2000, %r2000, 19;
	xor.b32  	%r2025, %r2023, %r2024;
	shf.l.wrap.b32 	%r2026, %r2000, %r2000, 10;
	xor.b32  	%r2027, %r2025, %r2026;
	xor.b32  	%r2028, %r1924, %r1962;
	and.b32  	%r2029, %r2028, %r2000;
	and.b32  	%r2030, %r1924, %r1962;
	xor.b32  	%r2031, %r2029, %r2030;
	add.s32 	%r2032, %r2031, %r2027;
	add.s32 	%r2033, %r2013, %r2018;
	add.s32 	%r2034, %r2033, %r2022;
	add.s32 	%r2035, %r2034, %r1885;
	add.s32 	%r2036, %r2035, -694614492;
	add.s32 	%r2037, %r1886, %r2036;
	add.s32 	%r2038, %r2032, %r2036;
	shf.l.wrap.b32 	%r2039, %r1975, %r1975, 15;
	shf.l.wrap.b32 	%r2040, %r1975, %r1975, 13;
	xor.b32  	%r2041, %r2039, %r2040;
	shr.u32 	%r2042, %r1975, 10;
	xor.b32  	%r2043, %r2041, %r2042;
	add.s32 	%r2044, %r2043, %r1785;
	shf.l.wrap.b32 	%r2045, %r1511, %r1511, 25;
	shf.l.wrap.b32 	%r2046, %r1511, %r1511, 14;
	xor.b32  	%r2047, %r2045, %r2046;
	shr.u32 	%r2048, %r1511, 3;
	xor.b32  	%r2049, %r2047, %r2048;
	add.s32 	%r2050, %r2044, %r1479;
	add.s32 	%r2051, %r2050, %r2049;
	shf.l.wrap.b32 	%r2052, %r2037, %r2037, 26;
	shf.l.wrap.b32 	%r2053, %r2037, %r2037, 21;
	xor.b32  	%r2054, %r2052, %r2053;
	shf.l.wrap.b32 	%r2055, %r2037, %r2037, 7;
	xor.b32  	%r2056, %r2054, %r2055;
	and.b32  	%r2057, %r1999, %r2037;
	not.b32 	%r2058, %r2037;
	and.b32  	%r2059, %r1961, %r2058;
	or.b32  	%r2060, %r2059, %r2057;
	shf.l.wrap.b32 	%r2061, %r2038, %r2038, 30;
	shf.l.wrap.b32 	%r2062, %r2038, %r2038, 19;
	xor.b32  	%r2063, %r2061, %r2062;
	shf.l.wrap.b32 	%r2064, %r2038, %r2038, 10;
	xor.b32  	%r2065, %r2063, %r2064;
	xor.b32  	%r2066, %r1962, %r2000;
	and.b32  	%r2067, %r2066, %r2038;
	and.b32  	%r2068, %r1962, %r2000;
	xor.b32  	%r2069, %r2067, %r2068;
	add.s32 	%r2070, %r2069, %r2065;
	add.s32 	%r2071, %r2051, %r2056;
	add.s32 	%r2072, %r2071, %r2060;
	add.s32 	%r2073, %r2072, %r1923;
	add.s32 	%r2074, %r2073, -200395387;
	add.s32 	%r2075, %r1924, %r2074;
	add.s32 	%r2076, %r2070, %r2074;
	shf.l.wrap.b32 	%r2077, %r2013, %r2013, 15;
	shf.l.wrap.b32 	%r2078, %r2013, %r2013, 13;
	xor.b32  	%r2079, %r2077, %r2078;
	shr.u32 	%r2080, %r2013, 10;
	xor.b32  	%r2081, %r2079, %r2080;
	add.s32 	%r2082, %r2081, %r1823;
	shf.l.wrap.b32 	%r2083, %r1543, %r1543, 25;
	shf.l.wrap.b32 	%r2084, %r1543, %r1543, 14;
	xor.b32  	%r2085, %r2083, %r2084;
	shr.u32 	%r2086, %r1543, 3;
	xor.b32  	%r2087, %r2085, %r2086;
	add.s32 	%r2088, %r2082, %r1511;
	add.s32 	%r2089, %r2088, %r2087;
	shf.l.wrap.b32 	%r2090, %r2075, %r2075, 26;
	shf.l.wrap.b32 	%r2091, %r2075, %r2075, 21;
	xor.b32  	%r2092, %r2090, %r2091;
	shf.l.wrap.b32 	%r2093, %r2075, %r2075, 7;
	xor.b32  	%r2094, %r2092, %r2093;
	and.b32  	%r2095, %r2037, %r2075;
	not.b32 	%r2096, %r2075;
	and.b32  	%r2097, %r1999, %r2096;
	or.b32  	%r2098, %r2097, %r2095;
	shf.l.wrap.b32 	%r2099, %r2076, %r2076, 30;
	shf.l.wrap.b32 	%r2100, %r2076, %r2076, 19;
	xor.b32  	%r2101, %r2099, %r2100;
	shf.l.wrap.b32 	%r2102, %r2076, %r2076, 10;
	xor.b32  	%r2103, %r2101, %r2102;
	xor.b32  	%r2104, %r2000, %r2038;
	and.b32  	%r2105, %r2104, %r2076;
	and.b32  	%r2106, %r2000, %r2038;
	xor.b32  	%r2107, %r2105, %r2106;
	add.s32 	%r2108, %r2107, %r2103;
	add.s32 	%r2109, %r2089, %r2094;
	add.s32 	%r2110, %r2109, %r2098;
	add.s32 	%r2111, %r2110, %r1961;
	add.s32 	%r2112, %r2111, 275423344;
	add.s32 	%r2113, %r1962, %r2112;
	add.s32 	%r2114, %r2108, %r2112;
	shf.l.wrap.b32 	%r2115, %r2051, %r2051, 15;
	shf.l.wrap.b32 	%r2116, %r2051, %r2051, 13;
	xor.b32  	%r2117, %r2115, %r2116;
	shr.u32 	%r2118, %r2051, 10;
	xor.b32  	%r2119, %r2117, %r2118;
	add.s32 	%r2120, %r2119, %r1861;
	shf.l.wrap.b32 	%r2121, %r1575, %r1575, 25;
	shf.l.wrap.b32 	%r2122, %r1575, %r1575, 14;
	xor.b32  	%r2123, %r2121, %r2122;
	shr.u32 	%r2124, %r1575, 3;
	xor.b32  	%r2125, %r2123, %r2124;
	add.s32 	%r2126, %r2120, %r1543;
	add.s32 	%r2127, %r2126, %r2125;
	shf.l.wrap.b32 	%r2128, %r2113, %r2113, 26;
	shf.l.wrap.b32 	%r2129, %r2113, %r2113, 21;
	xor.b32  	%r2130, %r2128, %r2129;
	shf.l.wrap.b32 	%r2131, %r2113, %r2113, 7;
	xor.b32  	%r2132, %r2130, %r2131;
	and.b32  	%r2133, %r2075, %r2113;
	not.b32 	%r2134, %r2113;
	and.b32  	%r2135, %r2037, %r2134;
	or.b32  	%r2136, %r2135, %r2133;
	shf.l.wrap.b32 	%r2137, %r2114, %r2114, 30;
	shf.l.wrap.b32 	%r2138, %r2114, %r2114, 19;
	xor.b32  	%r2139, %r2137, %r2138;
	shf.l.wrap.b32 	%r2140, %r2114, %r2114, 10;
	xor.b32  	%r2141, %r2139, %r2140;
	xor.b32  	%r2142, %r2038, %r2076;
	and.b32  	%r2143, %r2142, %r2114;
	and.b32  	%r2144, %r2038, %r2076;
	xor.b32  	%r2145, %r2143, %r2144;
	add.s32 	%r2146, %r2145, %r2141;
	add.s32 	%r2147, %r2127, %r2132;
	add.s32 	%r2148, %r2147, %r2136;
	add.s32 	%r2149, %r2148, %r1999;
	add.s32 	%r2150, %r2149, 430227734;
	add.s32 	%r2151, %r2000, %r2150;
	add.s32 	%r2152, %r2146, %r2150;
	shf.l.wrap.b32 	%r2153, %r2089, %r2089, 15;
	shf.l.wrap.b32 	%r2154, %r2089, %r2089, 13;
	xor.b32  	%r2155, %r2153, %r2154;
	shr.u32 	%r2156, %r2089, 10;
	xor.b32  	%r2157, %r2155, %r2156;
	add.s32 	%r2158, %r2157, %r1899;
	shf.l.wrap.b32 	%r2159, %r1607, %r1607, 25;
	shf.l.wrap.b32 	%r2160, %r1607, %r1607, 14;
	xor.b32  	%r2161, %r2159, %r2160;
	shr.u32 	%r2162, %r1607, 3;
	xor.b32  	%r2163, %r2161, %r2162;
	add.s32 	%r2164, %r2158, %r1575;
	add.s32 	%r2165, %r2164, %r2163;
	shf.l.wrap.b32 	%r2166, %r2151, %r2151, 26;
	shf.l.wrap.b32 	%r2167, %r2151, %r2151, 21;
	xor.b32  	%r2168, %r2166, %r2167;
	shf.l.wrap.b32 	%r2169, %r2151, %r2151, 7;
	xor.b32  	%r2170, %r2168, %r2169;
	and.b32  	%r2171, %r2113, %r2151;
	not.b32 	%r2172, %r2151;
	and.b32  	%r2173, %r2075, %r2172;
	or.b32  	%r2174, %r2173, %r2171;
	shf.l.wrap.b32 	%r2175, %r2152, %r2152, 30;
	shf.l.wrap.b32 	%r2176, %r2152, %r2152, 19;
	xor.b32  	%r2177, %r2175, %r2176;
	shf.l.wrap.b32 	%r2178, %r2152, %r2152, 10;
	xor.b32  	%r2179, %r2177, %r2178;
	xor.b32  	%r2180, %r2076, %r2114;
	and.b32  	%r2181, %r2180, %r2152;
	and.b32  	%r2182, %r2076, %r2114;
	xor.b32  	%r2183, %r2181, %r2182;
	add.s32 	%r2184, %r2183, %r2179;
	add.s32 	%r2185, %r2165, %r2170;
	add.s32 	%r2186, %r2185, %r2174;
	add.s32 	%r2187, %r2186, %r2037;
	add.s32 	%r2188, %r2187, 506948616;
	add.s32 	%r2189, %r2038, %r2188;
	add.s32 	%r2190, %r2184, %r2188;
	shf.l.wrap.b32 	%r2191, %r2127, %r2127, 15;
	shf.l.wrap.b32 	%r2192, %r2127, %r2127, 13;
	xor.b32  	%r2193, %r2191, %r2192;
	shr.u32 	%r2194, %r2127, 10;
	xor.b32  	%r2195, %r2193, %r2194;
	add.s32 	%r2196, %r2195, %r1937;
	shf.l.wrap.b32 	%r2197, %r1639, %r1639, 25;
	shf.l.wrap.b32 	%r2198, %r1639, %r1639, 14;
	xor.b32  	%r2199, %r2197, %r2198;
	shr.u32 	%r2200, %r1639, 3;
	xor.b32  	%r2201, %r2199, %r2200;
	add.s32 	%r2202, %r2196, %r1607;
	add.s32 	%r2203, %r2202, %r2201;
	shf.l.wrap.b32 	%r2204, %r2189, %r2189, 26;
	shf.l.wrap.b32 	%r2205, %r2189, %r2189, 21;
	xor.b32  	%r2206, %r2204, %r2205;
	shf.l.wrap.b32 	%r2207, %r2189, %r2189, 7;
	xor.b32  	%r2208, %r2206, %r2207;
	and.b32  	%r2209, %r2151, %r2189;
	not.b32 	%r2210, %r2189;
	and.b32  	%r2211, %r2113, %r2210;
	or.b32  	%r2212, %r2211, %r2209;
	shf.l.wrap.b32 	%r2213, %r2190, %r2190, 30;
	shf.l.wrap.b32 	%r2214, %r2190, %r2190, 19;
	xor.b32  	%r2215, %r2213, %r2214;
	shf.l.wrap.b32 	%r2216, %r2190, %r2190, 10;
	xor.b32  	%r2217, %r2215, %r2216;
	xor.b32  	%r2218, %r2114, %r2152;
	and.b32  	%r2219, %r2218, %r2190;
	and.b32  	%r2220, %r2114, %r2152;
	xor.b32  	%r2221, %r2219, %r2220;
	add.s32 	%r2222, %r2221, %r2217;
	add.s32 	%r2223, %r2203, %r2208;
	add.s32 	%r2224, %r2223, %r2212;
	add.s32 	%r2225, %r2224, %r2075;
	add.s32 	%r2226, %r2225, 659060556;
	add.s32 	%r2227, %r2076, %r2226;
	add.s32 	%r2228, %r2222, %r2226;
	shf.l.wrap.b32 	%r2229, %r2165, %r2165, 15;
	shf.l.wrap.b32 	%r2230, %r2165, %r2165, 13;
	xor.b32  	%r2231, %r2229, %r2230;
	shr.u32 	%r2232, %r2165, 10;
	xor.b32  	%r2233, %r2231, %r2232;
	add.s32 	%r2234, %r2233, %r1975;
	shf.l.wrap.b32 	%r2235, %r1671, %r1671, 25;
	shf.l.wrap.b32 	%r2236, %r1671, %r1671, 14;
	xor.b32  	%r2237, %r2235, %r2236;
	shr.u32 	%r2238, %r1671, 3;
	xor.b32  	%r2239, %r2237, %r2238;
	add.s32 	%r2240, %r2234, %r1639;
	add.s32 	%r2241, %r2240, %r2239;
	shf.l.wrap.b32 	%r2242, %r2227, %r2227, 26;
	shf.l.wrap.b32 	%r2243, %r2227, %r2227, 21;
	xor.b32  	%r2244, %r2242, %r2243;
	shf.l.wrap.b32 	%r2245, %r2227, %r2227, 7;
	xor.b32  	%r2246, %r2244, %r2245;
	and.b32  	%r2247, %r2189, %r2227;
	not.b32 	%r2248, %r2227;
	and.b32  	%r2249, %r2151, %r2248;
	or.b32  	%r2250, %r2249, %r2247;
	shf.l.wrap.b32 	%r2251, %r2228, %r2228, 30;
	shf.l.wrap.b32 	%r2252, %r2228, %r2228, 19;
	xor.b32  	%r2253, %r2251, %r2252;
	shf.l.wrap.b32 	%r2254, %r2228, %r2228, 10;
	xor.b32  	%r2255, %r2253, %r2254;
	xor.b32  	%r2256, %r2152, %r2190;
	and.b32  	%r2257, %r2256, %r2228;
	and.b32  	%r2258, %r2152, %r2190;
	xor.b32  	%r2259, %r2257, %r2258;
	add.s32 	%r2260, %r2259, %r2255;
	add.s32 	%r2261, %r2241, %r2246;
	add.s32 	%r2262, %r2261, %r2250;
	add.s32 	%r2263, %r2262, %r2113;
	add.s32 	%r2264, %r2263, 883997877;
	add.s32 	%r2265, %r2114, %r2264;
	add.s32 	%r2266, %r2260, %r2264;
	shf.l.wrap.b32 	%r2267, %r2203, %r2203, 15;
	shf.l.wrap.b32 	%r2268, %r2203, %r2203, 13;
	xor.b32  	%r2269, %r2267, %r2268;
	shr.u32 	%r2270, %r2203, 10;
	xor.b32  	%r2271, %r2269, %r2270;
	add.s32 	%r2272, %r2271, %r2013;
	shf.l.wrap.b32 	%r2273, %r1709, %r1709, 25;
	shf.l.wrap.b32 	%r2274, %r1709, %r1709, 14;
	xor.b32  	%r2275, %r2273, %r2274;
	shr.u32 	%r2276, %r1709, 3;
	xor.b32  	%r2277, %r2275, %r2276;
	add.s32 	%r2278, %r2272, %r1671;
	add.s32 	%r2279, %r2278, %r2277;
	shf.l.wrap.b32 	%r2280, %r2265, %r2265, 26;
	shf.l.wrap.b32 	%r2281, %r2265, %r2265, 21;
	xor.b32  	%r2282, %r2280, %r2281;
	shf.l.wrap.b32 	%r2283, %r2265, %r2265, 7;
	xor.b32  	%r2284, %r2282, %r2283;
	and.b32  	%r2285, %r2227, %r2265;
	not.b32 	%r2286, %r2265;
	and.b32  	%r2287, %r2189, %r2286;
	or.b32  	%r2288, %r2287, %r2285;
	shf.l.wrap.b32 	%r2289, %r2266, %r2266, 30;
	shf.l.wrap.b32 	%r2290, %r2266, %r2266, 19;
	xor.b32  	%r2291, %r2289, %r2290;
	shf.l.wrap.b32 	%r2292, %r2266, %r2266, 10;
	xor.b32  	%r2293, %r2291, %r2292;
	xor.b32  	%r2294, %r2190, %r2228;
	and.b32  	%r2295, %r2294, %r2266;
	and.b32  	%r2296, %r2190, %r2228;
	xor.b32  	%r2297, %r2295, %r2296;
	add.s32 	%r2298, %r2297, %r2293;
	add.s32 	%r2299, %r2279, %r2284;
	add.s32 	%r2300, %r2299, %r2288;
	add.s32 	%r2301, %r2300, %r2151;
	add.s32 	%r2302, %r2301, 958139571;
	add.s32 	%r2303, %r2152, %r2302;
	add.s32 	%r2304, %r2298, %r2302;
	shf.l.wrap.b32 	%r2305, %r2241, %r2241, 15;
	shf.l.wrap.b32 	%r2306, %r2241, %r2241, 13;
	xor.b32  	%r2307, %r2305, %r2306;
	shr.u32 	%r2308, %r2241, 10;
	xor.b32  	%r2309, %r2307, %r2308;
	add.s32 	%r2310, %r2309, %r2051;
	shf.l.wrap.b32 	%r2311, %r1747, %r1747, 25;
	shf.l.wrap.b32 	%r2312, %r1747, %r1747, 14;
	xor.b32  	%r2313, %r2311, %r2312;
	shr.u32 	%r2314, %r1747, 3;
	xor.b32  	%r2315, %r2313, %r2314;
	add.s32 	%r2316, %r2310, %r1709;
	add.s32 	%r2317, %r2316, %r2315;
	shf.l.wrap.b32 	%r2318, %r2303, %r2303, 26;
	shf.l.wrap.b32 	%r2319, %r2303, %r2303, 21;
	xor.b32  	%r2320, %r2318, %r2319;
	shf.l.wrap.b32 	%r2321, %r2303, %r2303, 7;
	xor.b32  	%r2322, %r2320, %r2321;
	and.b32  	%r2323, %r2265, %r2303;
	not.b32 	%r2324, %r2303;
	and.b32  	%r2325, %r2227, %r2324;
	or.b32  	%r2326, %r2325, %r2323;
	shf.l.wrap.b32 	%r2327, %r2304, %r2304, 30;
	shf.l.wrap.b32 	%r2328, %r2304, %r2304, 19;
	xor.b32  	%r2329, %r2327, %r2328;
	shf.l.wrap.b32 	%r2330, %r2304, %r2304, 10;
	xor.b32  	%r2331, %r2329, %r2330;
	xor.b32  	%r2332, %r2228, %r2266;
	and.b32  	%r2333, %r2332, %r2304;
	and.b32  	%r2334, %r2228, %r2266;
	xor.b32  	%r2335, %r2333, %r2334;
	add.s32 	%r2336, %r2335, %r2331;
	add.s32 	%r2337, %r2317, %r2322;
	add.s32 	%r2338, %r2337, %r2326;
	add.s32 	%r2339, %r2338, %r2189;
	add.s32 	%r2340, %r2339, 1322822218;
	add.s32 	%r2341, %r2190, %r2340;
	add.s32 	%r2342, %r2336, %r2340;
	shf.l.wrap.b32 	%r2343, %r2279, %r2279, 15;
	shf.l.wrap.b32 	%r2344, %r2279, %r2279, 13;
	xor.b32  	%r2345, %r2343, %r2344;
	shr.u32 	%r2346, %r2279, 10;
	xor.b32  	%r2347, %r2345, %r2346;
	add.s32 	%r2348, %r2347, %r2089;
	shf.l.wrap.b32 	%r2349, %r1785, %r1785, 25;
	shf.l.wrap.b32 	%r2350, %r1785, %r1785, 14;
	xor.b32  	%r2351, %r2349, %r2350;
	shr.u32 	%r2352, %r1785, 3;
	xor.b32  	%r2353, %r2351, %r2352;
	add.s32 	%r2354, %r2348, %r1747;
	add.s32 	%r2355, %r2354, %r2353;
	shf.l.wrap.b32 	%r2356, %r2341, %r2341, 26;
	shf.l.wrap.b32 	%r2357, %r2341, %r2341, 21;
	xor.b32  	%r2358, %r2356, %r2357;
	shf.l.wrap.b32 	%r2359, %r2341, %r2341, 7;
	xor.b32  	%r2360, %r2358, %r2359;
	and.b32  	%r2361, %r2303, %r2341;
	not.b32 	%r2362, %r2341;
	and.b32  	%r2363, %r2265, %r2362;
	or.b32  	%r2364, %r2363, %r2361;
	shf.l.wrap.b32 	%r2365, %r2342, %r2342, 30;
	shf.l.wrap.b32 	%r2366, %r2342, %r2342, 19;
	xor.b32  	%r2367, %r2365, %r2366;
	shf.l.wrap.b32 	%r2368, %r2342, %r2342, 10;
	xor.b32  	%r2369, %r2367, %r2368;
	xor.b32  	%r2370, %r2266, %r2304;
	and.b32  	%r2371, %r2370, %r2342;
	and.b32  	%r2372, %r2266, %r2304;
	xor.b32  	%r2373, %r2371, %r2372;
	add.s32 	%r2374, %r2373, %r2369;
	add.s32 	%r2375, %r2355, %r2360;
	add.s32 	%r2376, %r2375, %r2364;
	add.s32 	%r2377, %r2376, %r2227;
	add.s32 	%r2378, %r2377, 1537002063;
	add.s32 	%r2379, %r2228, %r2378;
	add.s32 	%r2380, %r2374, %r2378;
	shf.l.wrap.b32 	%r2381, %r2317, %r2317, 15;
	shf.l.wrap.b32 	%r2382, %r2317, %r2317, 13;
	xor.b32  	%r2383, %r2381, %r2382;
	shr.u32 	%r2384, %r2317, 10;
	xor.b32  	%r2385, %r2383, %r2384;
	add.s32 	%r2386, %r2385, %r2127;
	shf.l.wrap.b32 	%r2387, %r1823, %r1823, 25;
	shf.l.wrap.b32 	%r2388, %r1823, %r1823, 14;
	xor.b32  	%r2389, %r2387, %r2388;
	shr.u32 	%r2390, %r1823, 3;
	xor.b32  	%r2391, %r2389, %r2390;
	add.s32 	%r2392, %r2386, %r1785;
	add.s32 	%r2393, %r2392, %r2391;
	shf.l.wrap.b32 	%r2394, %r2379, %r2379, 26;
	shf.l.wrap.b32 	%r2395, %r2379, %r2379, 21;
	xor.b32  	%r2396, %r2394, %r2395;
	shf.l.wrap.b32 	%r2397, %r2379, %r2379, 7;
	xor.b32  	%r2398, %r2396, %r2397;
	and.b32  	%r2399, %r2341, %r2379;
	not.b32 	%r2400, %r2379;
	and.b32  	%r2401, %r2303, %r2400;
	or.b32  	%r2402, %r2401, %r2399;
	shf.l.wrap.b32 	%r2403, %r2380, %r2380, 30;
	shf.l.wrap.b32 	%r2404, %r2380, %r2380, 19;
	xor.b32  	%r2405, %r2403, %r2404;
	shf.l.wrap.b32 	%r2406, %r2380, %r2380, 10;
	xor.b32  	%r2407, %r2405, %r2406;
	xor.b32  	%r2408, %r2304, %r2342;
	and.b32  	%r2409, %r2408, %r2380;
	and.b32  	%r2410, %r2304, %r2342;
	xor.b32  	%r2411, %r2409, %r2410;
	add.s32 	%r2412, %r2411, %r2407;
	add.s32 	%r2413, %r2393, %r2398;
	add.s32 	%r2414, %r2413, %r2402;
	add.s32 	%r2415, %r2414, %r2265;
	add.s32 	%r2416, %r2415, 1747873779;
	add.s32 	%r2417, %r2266, %r2416;
	add.s32 	%r2418, %r2412, %r2416;
	shf.l.wrap.b32 	%r2419, %r2355, %r2355, 15;
	shf.l.wrap.b32 	%r2420, %r2355, %r2355, 13;
	xor.b32  	%r2421, %r2419, %r2420;
	shr.u32 	%r2422, %r2355, 10;
	xor.b32  	%r2423, %r2421, %r2422;
	add.s32 	%r2424, %r2423, %r2165;
	shf.l.wrap.b32 	%r2425, %r1861, %r1861, 25;
	shf.l.wrap.b32 	%r2426, %r1861, %r1861, 14;
	xor.b32  	%r2427, %r2425, %r2426;
	shr.u32 	%r2428, %r1861, 3;
	xor.b32  	%r2429, %r2427, %r2428;
	add.s32 	%r2430, %r2424, %r1823;
	add.s32 	%r2431, %r2430, %r2429;
	shf.l.wrap.b32 	%r2432, %r2417, %r2417, 26;
	shf.l.wrap.b32 	%r2433, %r2417, %r2417, 21;
	xor.b32  	%r2434, %r2432, %r2433;
	shf.l.wrap.b32 	%r2435, %r2417, %r2417, 7;
	xor.b32  	%r2436, %r2434, %r2435;
	and.b32  	%r2437, %r2379, %r2417;
	not.b32 	%r2438, %r2417;
	and.b32  	%r2439, %r2341, %r2438;
	or.b32  	%r2440, %r2439, %r2437;
	shf.l.wrap.b32 	%r2441, %r2418, %r2418, 30;
	shf.l.wrap.b32 	%r2442, %r2418, %r2418, 19;
	xor.b32  	%r2443, %r2441, %r2442;
	shf.l.wrap.b32 	%r2444, %r2418, %r2418, 10;
	xor.b32  	%r2445, %r2443, %r2444;
	xor.b32  	%r2446, %r2342, %r2380;
	and.b32  	%r2447, %r2446, %r2418;
	and.b32  	%r2448, %r2342, %r2380;
	xor.b32  	%r2449, %r2447, %r2448;
	add.s32 	%r2450, %r2449, %r2445;
	add.s32 	%r2451, %r2431, %r2436;
	add.s32 	%r2452, %r2451, %r2440;
	add.s32 	%r2453, %r2452, %r2303;
	add.s32 	%r2454, %r2453, 1955562222;
	add.s32 	%r2455, %r2304, %r2454;
	add.s32 	%r2456, %r2450, %r2454;
	shf.l.wrap.b32 	%r2457, %r2393, %r2393, 15;
	shf.l.wrap.b32 	%r2458, %r2393, %r2393, 13;
	xor.b32  	%r2459, %r2457, %r2458;
	shr.u32 	%r2460, %r2393, 10;
	xor.b32  	%r2461, %r2459, %r2460;
	add.s32 	%r2462, %r2461, %r2203;
	shf.l.wrap.b32 	%r2463, %r1899, %r1899, 25;
	shf.l.wrap.b32 	%r2464, %r1899, %r1899, 14;
	xor.b32  	%r2465, %r2463, %r2464;
	shr.u32 	%r2466, %r1899, 3;
	xor.b32  	%r2467, %r2465, %r2466;
	add.s32 	%r2468, %r2462, %r1861;
	add.s32 	%r2469, %r2468, %r2467;
	shf.l.wrap.b32 	%r2470, %r2455, %r2455, 26;
	shf.l.wrap.b32 	%r2471, %r2455, %r2455, 21;
	xor.b32  	%r2472, %r2470, %r2471;
	shf.l.wrap.b32 	%r2473, %r2455, %r2455, 7;
	xor.b32  	%r2474, %r2472, %r2473;
	and.b32  	%r2475, %r2417, %r2455;
	not.b32 	%r2476, %r2455;
	and.b32  	%r2477, %r2379, %r2476;
	or.b32  	%r2478, %r2477, %r2475;
	shf.l.wrap.b32 	%r2479, %r2456, %r2456, 30;
	shf.l.wrap.b32 	%r2480, %r2456, %r2456, 19;
	xor.b32  	%r2481, %r2479, %r2480;
	shf.l.wrap.b32 	%r2482, %r2456, %r2456, 10;
	xor.b32  	%r2483, %r2481, %r2482;
	xor.b32  	%r2484, %r2380, %r2418;
	and.b32  	%r2485, %r2484, %r2456;
	and.b32  	%r2486, %r2380, %r2418;
	xor.b32  	%r2487, %r2485, %r2486;
	add.s32 	%r2488, %r2487, %r2483;
	add.s32 	%r2489, %r2469, %r2474;
	add.s32 	%r2490, %r2489, %r2478;
	add.s32 	%r2491, %r2490, %r2341;
	add.s32 	%r2492, %r2491, 2024104815;
	add.s32 	%r2493, %r2342, %r2492;
	add.s32 	%r2494, %r2488, %r2492;
	shf.l.wrap.b32 	%r2495, %r2431, %r2431, 15;
	shf.l.wrap.b32 	%r2496, %r2431, %r2431, 13;
	xor.b32  	%r2497, %r2495, %r2496;
	shr.u32 	%r2498, %r2431, 10;
	xor.b32  	%r2499, %r2497, %r2498;
	add.s32 	%r2500, %r2499, %r2241;
	shf.l.wrap.b32 	%r2501, %r1937, %r1937, 25;
	shf.l.wrap.b32 	%r2502, %r1937, %r1937, 14;
	xor.b32  	%r2503, %r2501, %r2502;
	shr.u32 	%r2504, %r1937, 3;
	xor.b32  	%r2505, %r2503, %r2504;
	add.s32 	%r2506, %r2500, %r1899;
	add.s32 	%r2507, %r2506, %r2505;
	shf.l.wrap.b32 	%r2508, %r2493, %r2493, 26;
	shf.l.wrap.b32 	%r2509, %r2493, %r2493, 21;
	xor.b32  	%r2510, %r2508, %r2509;
	shf.l.wrap.b32 	%r2511, %r2493, %r2493, 7;
	xor.b32  	%r2512, %r2510, %r2511;
	and.b32  	%r2513, %r2455, %r2493;
	not.b32 	%r2514, %r2493;
	and.b32  	%r2515, %r2417, %r2514;
	or.b32  	%r2516, %r2515, %r2513;
	shf.l.wrap.b32 	%r2517, %r2494, %r2494, 30;
	shf.l.wrap.b32 	%r2518, %r2494, %r2494, 19;
	xor.b32  	%r2519, %r2517, %r2518;
	shf.l.wrap.b32 	%r2520, %r2494, %r2494, 10;
	xor.b32  	%r2521, %r2519, %r2520;
	xor.b32  	%r2522, %r2418, %r2456;
	and.b32  	%r2523, %r2522, %r2494;
	and.b32  	%r2524, %r2418, %r2456;
	xor.b32  	%r2525, %r2523, %r2524;
	add.s32 	%r2526, %r2525, %r2521;
	add.s32 	%r2527, %r2507, %r2512;
	add.s32 	%r2528, %r2527, %r2516;
	add.s32 	%r2529, %r2528, %r2379;
	add.s32 	%r2530, %r2529, -2067236844;
	add.s32 	%r2531, %r2380, %r2530;
	add.s32 	%r2532, %r2526, %r2530;
	shf.l.wrap.b32 	%r2533, %r2469, %r2469, 15;
	shf.l.wrap.b32 	%r2534, %r2469, %r2469, 13;
	xor.b32  	%r2535, %r2533, %r2534;
	shr.u32 	%r2536, %r2469, 10;
	xor.b32  	%r2537, %r2535, %r2536;
	add.s32 	%r2538, %r2537, %r2279;
	shf.l.wrap.b32 	%r2539, %r1975, %r1975, 25;
	shf.l.wrap.b32 	%r2540, %r1975, %r1975, 14;
	xor.b32  	%r2541, %r2539, %r2540;
	shr.u32 	%r2542, %r1975, 3;
	xor.b32  	%r2543, %r2541, %r2542;
	add.s32 	%r2544, %r2538, %r1937;
	add.s32 	%r2545, %r2544, %r2543;
	shf.l.wrap.b32 	%r2546, %r2531, %r2531, 26;
	shf.l.wrap.b32 	%r2547, %r2531, %r2531, 21;
	xor.b32  	%r2548, %r2546, %r2547;
	shf.l.wrap.b32 	%r2549, %r2531, %r2531, 7;
	xor.b32  	%r2550, %r2548, %r2549;
	and.b32  	%r2551, %r2493, %r2531;
	not.b32 	%r2552, %r2531;
	and.b32  	%r2553, %r2455, %r2552;
	or.b32  	%r2554, %r2553, %r2551;
	shf.l.wrap.b32 	%r2555, %r2532, %r2532, 30;
	shf.l.wrap.b32 	%r2556, %r2532, %r2532, 19;
	xor.b32  	%r2557, %r2555, %r2556;
	shf.l.wrap.b32 	%r2558, %r2532, %r2532, 10;
	xor.b32  	%r2559, %r2557, %r2558;
	xor.b32  	%r2560, %r2456, %r2494;
	and.b32  	%r2561, %r2560, %r2532;
	and.b32  	%r2562, %r2456, %r2494;
	xor.b32  	%r2563, %r2561, %r2562;
	add.s32 	%r2564, %r2563, %r2559;
	add.s32 	%r2565, %r2545, %r2550;
	add.s32 	%r2566, %r2565, %r2554;
	add.s32 	%r2567, %r2566, %r2417;
	add.s32 	%r2568, %r2567, -1933114872;
	add.s32 	%r2569, %r2418, %r2568;
	add.s32 	%r2570, %r2564, %r2568;
	shf.l.wrap.b32 	%r2571, %r2507, %r2507, 15;
	shf.l.wrap.b32 	%r2572, %r2507, %r2507, 13;
	xor.b32  	%r2573, %r2571, %r2572;
	shr.u32 	%r2574, %r2507, 10;
	xor.b32  	%r2575, %r2573, %r2574;
	add.s32 	%r2576, %r2575, %r2317;
	shf.l.wrap.b32 	%r2577, %r2013, %r2013, 25;
	shf.l.wrap.b32 	%r2578, %r2013, %r2013, 14;
	xor.b32  	%r2579, %r2577, %r2578;
	shr.u32 	%r2580, %r2013, 3;
	xor.b32  	%r2581, %r2579, %r2580;
	add.s32 	%r2582, %r2576, %r1975;
	add.s32 	%r2583, %r2582, %r2581;
	shf.l.wrap.b32 	%r2584, %r2569, %r2569, 26;
	shf.l.wrap.b32 	%r2585, %r2569, %r2569, 21;
	xor.b32  	%r2586, %r2584, %r2585;
	shf.l.wrap.b32 	%r2587, %r2569, %r2569, 7;
	xor.b32  	%r2588, %r2586, %r2587;
	and.b32  	%r2589, %r2531, %r2569;
	not.b32 	%r2590, %r2569;
	and.b32  	%r2591, %r2493, %r2590;
	or.b32  	%r2592, %r2591, %r2589;
	shf.l.wrap.b32 	%r2593, %r2570, %r2570, 30;
	shf.l.wrap.b32 	%r2594, %r2570, %r2570, 19;
	xor.b32  	%r2595, %r2593, %r2594;
	shf.l.wrap.b32 	%r2596, %r2570, %r2570, 10;
	xor.b32  	%r2597, %r2595, %r2596;
	xor.b32  	%r2598, %r2494, %r2532;
	and.b32  	%r2599, %r2598, %r2570;
	and.b32  	%r2600, %r2494, %r2532;
	xor.b32  	%r2601, %r2599, %r2600;
	add.s32 	%r2602, %r2601, %r2597;
	add.s32 	%r2603, %r2583, %r2588;
	add.s32 	%r2604, %r2603, %r2592;
	add.s32 	%r2605, %r2604, %r2455;
	add.s32 	%r2606, %r2605, -1866530822;
	add.s32 	%r2607, %r2456, %r2606;
	add.s32 	%r2608, %r2602, %r2606;
	shf.l.wrap.b32 	%r2609, %r2545, %r2545, 15;
	shf.l.wrap.b32 	%r2610, %r2545, %r2545, 13;
	xor.b32  	%r2611, %r2609, %r2610;
	shr.u32 	%r2612, %r2545, 10;
	xor.b32  	%r2613, %r2611, %r2612;
	add.s32 	%r2614, %r2613, %r2355;
	shf.l.wrap.b32 	%r2615, %r2051, %r2051, 25;
	shf.l.wrap.b32 	%r2616, %r2051, %r2051, 14;
	xor.b32  	%r2617, %r2615, %r2616;
	shr.u32 	%r2618, %r2051, 3;
	xor.b32  	%r2619, %r2617, %r2618;
	add.s32 	%r2620, %r2614, %r2013;
	add.s32 	%r2621, %r2620, %r2619;
	shf.l.wrap.b32 	%r2622, %r2607, %r2607, 26;
	shf.l.wrap.b32 	%r2623, %r2607, %r2607, 21;
	xor.b32  	%r2624, %r2622, %r2623;
	shf.l.wrap.b32 	%r2625, %r2607, %r2607, 7;
	xor.b32  	%r2626, %r2624, %r2625;
	and.b32  	%r2627, %r2569, %r2607;
	not.b32 	%r2628, %r2607;
	and.b32  	%r2629, %r2531, %r2628;
	or.b32  	%r2630, %r2629, %r2627;
	shf.l.wrap.b32 	%r2631, %r2608, %r2608, 30;
	shf.l.wrap.b32 	%r2632, %r2608, %r2608, 19;
	xor.b32  	%r2633, %r2631, %r2632;
	shf.l.wrap.b32 	%r2634, %r2608, %r2608, 10;
	xor.b32  	%r2635, %r2633, %r2634;
	xor.b32  	%r2636, %r2532, %r2570;
	and.b32  	%r2637, %r2636, %r2608;
	and.b32  	%r2638, %r2532, %r2570;
	xor.b32  	%r2639, %r2637, %r2638;
	add.s32 	%r2640, %r2639, %r2635;
	add.s32 	%r2641, %r2621, %r2626;
	add.s32 	%r2642, %r2641, %r2630;
	add.s32 	%r2643, %r2642, %r2493;
	add.s32 	%r2644, %r2643, -1538233109;
	add.s32 	%r2645, %r2494, %r2644;
	add.s32 	%r2646, %r2640, %r2644;
	shf.l.wrap.b32 	%r2647, %r2583, %r2583, 15;
	shf.l.wrap.b32 	%r2648, %r2583, %r2583, 13;
	xor.b32  	%r2649, %r2647, %r2648;
	shr.u32 	%r2650, %r2583, 10;
	xor.b32  	%r2651, %r2649, %r2650;
	add.s32 	%r2652, %r2651, %r2393;
	shf.l.wrap.b32 	%r2653, %r2089, %r2089, 25;
	shf.l.wrap.b32 	%r2654, %r2089, %r2089, 14;
	xor.b32  	%r2655, %r2653, %r2654;
	shr.u32 	%r2656, %r2089, 3;
	xor.b32  	%r2657, %r2655, %r2656;
	add.s32 	%r2658, %r2652, %r2051;
	add.s32 	%r2659, %r2658, %r2657;
	shf.l.wrap.b32 	%r2660, %r2645, %r2645, 26;
	shf.l.wrap.b32 	%r2661, %r2645, %r2645, 21;
	xor.b32  	%r2662, %r2660, %r2661;
	shf.l.wrap.b32 	%r2663, %r2645, %r2645, 7;
	xor.b32  	%r2664, %r2662, %r2663;
	and.b32  	%r2665, %r2607, %r2645;
	not.b32 	%r2666, %r2645;
	and.b32  	%r2667, %r2569, %r2666;
	or.b32  	%r2668, %r2667, %r2665;
	shf.l.wrap.b32 	%r2669, %r2646, %r2646, 30;
	shf.l.wrap.b32 	%r2670, %r2646, %r2646, 19;
	xor.b32  	%r2671, %r2669, %r2670;
	shf.l.wrap.b32 	%r2672, %r2646, %r2646, 10;
	xor.b32  	%r2673, %r2671, %r2672;
	xor.b32  	%r2674, %r2570, %r2608;
	and.b32  	%r2675, %r2674, %r2646;
	and.b32  	%r2676, %r2570, %r2608;
	xor.b32  	%r2677, %r2675, %r2676;
	add.s32 	%r2678, %r2677, %r2673;
	add.s32 	%r2679, %r2659, %r2664;
	add.s32 	%r2680, %r2679, %r2668;
	add.s32 	%r2681, %r2680, %r2531;
	add.s32 	%r2682, %r2681, -1090935817;
	add.s32 	%r2683, %r2532, %r2682;
	add.s32 	%r2684, %r2678, %r2682;
	shf.l.wrap.b32 	%r2685, %r2621, %r2621, 15;
	shf.l.wrap.b32 	%r2686, %r2621, %r2621, 13;
	xor.b32  	%r2687, %r2685, %r2686;
	shr.u32 	%r2688, %r2621, 10;
	xor.b32  	%r2689, %r2687, %r2688;
	add.s32 	%r2690, %r2689, %r2431;
	shf.l.wrap.b32 	%r2691, %r2127, %r2127, 25;
	shf.l.wrap.b32 	%r2692, %r2127, %r2127, 14;
	xor.b32  	%r2693, %r2691, %r2692;
	shr.u32 	%r2694, %r2127, 3;
	xor.b32  	%r2695, %r2693, %r2694;
	add.s32 	%r2696, %r2690, %r2089;
	add.s32 	%r2697, %r2696, %r2695;
	shf.l.wrap.b32 	%r2698, %r2683, %r2683, 26;
	shf.l.wrap.b32 	%r2699, %r2683, %r2683, 21;
	xor.b32  	%r2700, %r2698, %r2699;
	shf.l.wrap.b32 	%r2701, %r2683, %r2683, 7;
	xor.b32  	%r2702, %r2700, %r2701;
	and.b32  	%r2703, %r2645, %r2683;
	not.b32 	%r2704, %r2683;
	and.b32  	%r2705, %r2607, %r2704;
	or.b32  	%r2706, %r2705, %r2703;
	shf.l.wrap.b32 	%r2707, %r2684, %r2684, 30;
	shf.l.wrap.b32 	%r2708, %r2684, %r2684, 19;
	xor.b32  	%r2709, %r2707, %r2708;
	shf.l.wrap.b32 	%r2710, %r2684, %r2684, 10;
	xor.b32  	%r2711, %r2709, %r2710;
	xor.b32  	%r2712, %r2608, %r2646;
	and.b32  	%r2713, %r2712, %r2684;
	and.b32  	%r2714, %r2608, %r2646;
	xor.b32  	%r2715, %r2713, %r2714;
	add.s32 	%r2716, %r2715, %r2711;
	add.s32 	%r2717, %r2697, %r2702;
	add.s32 	%r2718, %r2717, %r2706;
	add.s32 	%r2719, %r2718, %r2569;
	add.s32 	%r2720, %r2719, -965641998;
	add.s32 	%r2721, %r2570, %r2720;
	add.s32 	%r2722, %r2716, %r2720;
	add.s32 	%r72, %r2722, 1779033703;
	add.s32 	%r73, %r2684, -1150833019;
	add.s32 	%r74, %r2646, 1013904242;
	add.s32 	%r75, %r2608, -1521486534;
	add.s32 	%r76, %r2721, 1359893119;
	add.s32 	%r77, %r2683, -1694144372;
	add.s32 	%r78, %r2645, 528734635;
	add.s32 	%r79, %r2607, 1541459225;
	setp.ne.s32 	%p41, %r72, %r2971;
	mov.u32 	%r2988, %r2971;
	mov.u32 	%r2989, %r2971;
	mov.u32 	%r2990, %r72;
	@%p41 bra 	$L__BB0_9;
	setp.ne.s32 	%p42, %r73, %r2969;
	mov.u32 	%r2988, %r52;
	mov.u32 	%r2989, %r2969;
	mov.u32 	%r2990, %r73;
	@%p42 bra 	$L__BB0_9;
	setp.ne.s32 	%p43, %r74, %r2968;
	mov.u32 	%r2988, %r52;
	mov.u32 	%r2989, %r2968;
	mov.u32 	%r2990, %r74;
	@%p43 bra 	$L__BB0_9;
	setp.ne.s32 	%p44, %r75, %r2967;
	mov.u32 	%r2988, %r52;
	mov.u32 	%r2989, %r2967;
	mov.u32 	%r2990, %r75;
	@%p44 bra 	$L__BB0_9;
	setp.ne.s32 	%p45, %r76, %r2966;
	mov.u32 	%r2988, %r52;
	mov.u32 	%r2989, %r2966;
	mov.u32 	%r2990, %r76;
	@%p45 bra 	$L__BB0_9;
	setp.ne.s32 	%p46, %r77, %r2965;
	mov.u32 	%r2988, %r52;
	mov.u32 	%r2989, %r2965;
	mov.u32 	%r2990, %r77;
	@%p46 bra 	$L__BB0_9;
	setp.ne.s32 	%p47, %r78, %r2964;
	mov.u32 	%r2988, %r52;
	mov.u32 	%r2989, %r2964;
	mov.u32 	%r2990, %r78;
	@%p47 bra 	$L__BB0_9;
	setp.eq.s32 	%p48, %r79, %r2963;
	mov.u32 	%r2988, %r52;
	mov.u32 	%r2989, %r2963;
	mov.u32 	%r2990, %r79;
	@%p48 bra 	$L__BB0_11;
$L__BB0_9:
	setp.ge.u32 	%p49, %r2990, %r2989;
	@%p49 bra 	$L__BB0_11;
	mov.u32 	%r2963, %r79;
	mov.u32 	%r2964, %r78;
	mov.u32 	%r2965, %r77;
	mov.u32 	%r2966, %r76;
	mov.u32 	%r2967, %r75;
	mov.u32 	%r2968, %r74;
	mov.u32 	%r2969, %r73;
	mov.u32 	%r2988, %r72;
	mov.u32 	%r2971, %r72;
	mov.u32 	%r2979, %r71;
	mov.u32 	%r2980, %r70;
$L__BB0_11:
	add.s64 	%rd41, %rd41, 1;
	cvt.u32.u64 	%r2723, %rd41;
	setp.ne.s32 	%p50, %r2723, 524288;
	@%p50 bra 	$L__BB0_1;
	// begin inline asm
	mov.u32 %r2724, %laneid;
	// end inline asm
	mov.b32 	%r2762, 1;
	mov.b32 	%r2763, 31;
	mov.b32 	%r2764, -1;
	// begin inline asm
	shfl.sync.down.b32 %r2725, %r2988, %r2762, %r2763, %r2764;
	// end inline asm
	// begin inline asm
	shfl.sync.down.b32 %r2730, %r2969, %r2762, %r2763, %r2764;
	// end inline asm
	// begin inline asm
	shfl.sync.down.b32 %r2735, %r2968, %r2762, %r2763, %r2764;
	// end inline asm
	// begin inline asm
	shfl.sync.down.b32 %r2740, %r2967, %r2762, %r2763, %r2764;
	// end inline asm
	// begin inline asm
	shfl.sync.down.b32 %r2745, %r2966, %r2762, %r2763, %r2764;
	// end inline asm
	// begin inline asm
	shfl.sync.down.b32 %r2750, %r2965, %r2762, %r2763, %r2764;
	// end inline asm
	// begin inline asm
	shfl.sync.down.b32 %r2755, %r2964, %r2762, %r2763, %r2764;
	// end inline asm
	// begin inline asm
	shfl.sync.down.b32 %r2760, %r2963, %r2762, %r2763, %r2764;
	// end inline asm
	setp.gt.s32 	%p51, %r2724, 30;
	mov.u32 	%r3028, %r2963;
	mov.u32 	%r3029, %r2964;
	mov.u32 	%r3030, %r2965;
	mov.u32 	%r3031, %r2966;
	mov.u32 	%r3032, %r2967;
	mov.u32 	%r3033, %r2968;
	mov.u32 	%r3034, %r2969;
	mov.u32 	%r3035, %r2988;
	@%p51 bra 	$L__BB0_23;
	setp.eq.s32 	%p52, %r2988, %r2725;
	mov.u32 	%r3016, %r2988;
	mov.u32 	%r3017, %r2725;
	@%p52 bra 	$L__BB0_14;
	bra.uni 	$L__BB0_21;
$L__BB0_14:
	setp.ne.s32 	%p53, %r2969, %r2730;
	mov.u32 	%r3016, %r2969;
	mov.u32 	%r3017, %r2730;
	@%p53 bra 	$L__BB0_21;
	setp.ne.s32 	%p54, %r2968, %r2735;
	mov.u32 	%r3016, %r2968;
	mov.u32 	%r3017, %r2735;
	@%p54 bra 	$L__BB0_21;
	setp.ne.s32 	%p55, %r2967, %r2740;
	mov.u32 	%r3016, %r2967;
	mov.u32 	%r3017, %r2740;
	@%p55 bra 	$L__BB0_21;
	setp.ne.s32 	%p56, %r2966, %r2745;
	mov.u32 	%r3016, %r2966;
	mov.u32 	%r3017, %r2745;
	@%p56 bra 	$L__BB0_21;
	setp.ne.s32 	%p57, %r2965, %r2750;
	mov.u32 	%r3016, %r2965;
	mov.u32 	%r3017, %r2750;
	@%p57 bra 	$L__BB0_21;
	setp.ne.s32 	%p58, %r2964, %r2755;
	mov.u32 	%r3016, %r2964;
	mov.u32 	%r3017, %r2755;
	@%p58 bra 	$L__BB0_21;
	setp.eq.s32 	%p60, %r2963, %r2760;
	mov.pred 	%p254, -1;
	mov.u32 	%r3016, %r2963;
	mov.u32 	%r3017, %r2760;
	@%p60 bra 	$L__BB0_22;
$L__BB0_21:
	setp.ge.u32 	%p254, %r3016, %r3017;
$L__BB0_22:
	selp.b32 	%r3035, %r2725, %r2988, %p254;
	selp.b32 	%r3034, %r2730, %r2969, %p254;
	selp.b32 	%r3033, %r2735, %r2968, %p254;
	selp.b32 	%r3032, %r2740, %r2967, %p254;
	selp.b32 	%r3031, %r2745, %r2966, %p254;
	selp.b32 	%r3030, %r2750, %r2965, %p254;
	selp.b32 	%r3029, %r2755, %r2964, %p254;
	selp.b32 	%r3028, %r2760, %r2963, %p254;
$L__BB0_23:
	mov.b32 	%r2802, 2;
	mov.b32 	%r2803, 31;
	mov.b32 	%r2804, -1;
	// begin inline asm
	shfl.sync.down.b32 %r2765, %r3035, %r2802, %r2803, %r2804;
	// end inline asm
	// begin inline asm
	shfl.sync.down.b32 %r2770, %r3034, %r2802, %r2803, %r2804;
	// end inline asm
	// begin inline asm
	shfl.sync.down.b32 %r2775, %r3033, %r2802, %r2803, %r2804;
	// end inline asm
	// begin inline asm
	shfl.sync.down.b32 %r2780, %r3032, %r2802, %r2803, %r2804;
	// end inline asm
	// begin inline asm
	shfl.sync.down.b32 %r2785, %r3031, %r2802, %r2803, %r2804;
	// end inline asm
	// begin inline asm
	shfl.sync.down.b32 %r2790, %r3030, %r2802, %r2803, %r2804;
	// end inline asm
	// begin inline asm
	shfl.sync.down.b32 %r2795, %r3029, %r2802, %r2803, %r2804;
	// end inline asm
	// begin inline asm
	shfl.sync.down.b32 %r2800, %r3028, %r2802, %r2803, %r2804;
	// end inline asm
	setp.gt.s32 	%p61, %r2724, 29;
	@%p61 bra 	$L__BB0_34;
	setp.eq.s32 	%p62, %r3035, %r2765;
	mov.u32 	%r3026, %r3035;
	mov.u32 	%r3027, %r2765;
	@%p62 bra 	$L__BB0_25;
	bra.uni 	$L__BB0_32;
$L__BB0_25:
	setp.ne.s32 	%p63, %r3034, %r2770;
	mov.u32 	%r3026, %r3034;
	mov.u32 	%r3027, %r2770;
	@%p63 bra 	$L__BB0_32;
	setp.ne.s32 	%p64, %r3033, %r2775;
	mov.u32 	%r3026, %r3033;
	mov.u32 	%r3027, %r2775;
	@%p64 bra 	$L__BB0_32;
	setp.ne.s32 	%p65, %r3032, %r2780;
	mov.u32 	%r3026, %r3032;
	mov.u32 	%r3027, %r2780;
	@%p65 bra 	$L__BB0_32;
	setp.ne.s32 	%p66, %r3031, %r2785;
	mov.u32 	%r3026, %r3031;
	mov.u32 	%r3027, %r2785;
	@%p66 bra 	$L__BB0_32;
	setp.ne.s32 	%p67, %r3030, %r2790;
	mov.u32 	%r3026, %r3030;
	mov.u32 	%r3027, %r2790;
	@%p67 bra 	$L__BB0_32;
	setp.ne.s32 	%p68, %r3029, %r2795;
	mov.u32 	%r3026, %r3029;
	mov.u32 	%r3027, %r2795;
	@%p68 bra 	$L__BB0_32;
	setp.eq.s32 	%p70, %r3028, %r2800;
	mov.pred 	%p255, -1;
	mov.u32 	%r3026, %r3028;
	mov.u32 	%r3027, %r2800;
	@%p70 bra 	$L__BB0_33;
$L__BB0_32:
	setp.ge.u32 	%p255, %r3026, %r3027;
$L__BB0_33:
	selp.b32 	%r3035, %r2765, %r3035, %p255;
	selp.b32 	%r3034, %r2770, %r3034, %p255;
	selp.b32 	%r3033, %r2775, %r3033, %p255;
	selp.b32 	%r3032, %r2780, %r3032, %p255;
	selp.b32 	%r3031, %r2785, %r3031, %p255;
	selp.b32 	%r3030, %r2790, %r3030, %p255;
	selp.b32 	%r3029, %r2795, %r3029, %p255;
	selp.b32 	%r3028, %r2800, %r3028, %p255;
$L__BB0_34:
	mov.b32 	%r2842, 4;
	mov.b32 	%r2843, 31;
	mov.b32 	%r2844, -1;
	// begin inline asm
	shfl.sync.down.b32 %r2805, %r3035, %r2842, %r2843, %r2844;
	// end inline asm
	// begin inline asm
	shfl.sync.down.b32 %r2810, %r3034, %r2842, %r2843, %r2844;
	// end inline asm
	// begin inline asm
	shfl.sync.down.b32 %r2815, %r3033, %r2842, %r2843, %r2844;
	// end inline asm
	// begin inline asm
	shfl.sync.down.b32 %r2820, %r3032, %r2842, %r2843, %r2844;
	// end inline asm
	// begin inline asm
	shfl.sync.down.b32 %r2825, %r3031, %r2842, %r2843, %r2844;
	// end inline asm
	// begin inline asm
	shfl.sync.down.b32 %r2830, %r3030, %r2842, %r2843, %r2844;
	// end inline asm
	// begin inline asm
	shfl.sync.down.b32 %r2835, %r3029, %r2842, %r2843, %r2844;
	// end inline asm
	// begin inline asm
	shfl.sync.down.b32 %r2840, %r3028, %r2842, %r2843, %r2844;
	// end inline asm
	setp.gt.s32 	%p71, %r2724, 27;
	@%p71 bra 	$L__BB0_45;
	setp.eq.s32 	%p72, %r3035, %r2805;
	mov.u32 	%r3036, %r3035;
	mov.u32 	%r3037, %r2805;
	@%p72 bra 	$L__BB0_36;
	bra.uni 	$L__BB0_43;
$L__BB0_36:
	setp.ne.s32 	%p73, %r3034, %r2810;
	mov.u32 	%r3036, %r3034;
	mov.u32 	%r3037, %r2810;
	@%p73 bra 	$L__BB0_43;
	setp.ne.s32 	%p74, %r3033, %r2815;
	mov.u32 	%r3036, %r3033;
	mov.u32 	%r3037, %r2815;
	@%p74 bra 	$L__BB0_43;
	setp.ne.s32 	%p75, %r3032, %r2820;
	mov.u32 	%r3036, %r3032;
	mov.u32 	%r3037, %r2820;
	@%p75 bra 	$L__BB0_43;
	setp.ne.s32 	%p76, %r3031, %r2825;
	mov.u32 	%r3036, %r3031;
	mov.u32 	%r3037, %r2825;
	@%p76 bra 	$L__BB0_43;
	setp.ne.s32 	%p77, %r3030, %r2830;
	mov.u32 	%r3036, %r3030;
	mov.u32 	%r3037, %r2830;
	@%p77 bra 	$L__BB0_43;
	setp.ne.s32 	%p78, %r3029, %r2835;
	mov.u32 	%r3036, %r3029;
	mov.u32 	%r3037, %r2835;
	@%p78 bra 	$L__BB0_43;
	setp.eq.s32 	%p80, %r3028, %r2840;
	mov.pred 	%p256, -1;
	mov.u32 	%r3036, %r3028;
	mov.u32 	%r3037, %r2840;
	@%p80 bra 	$L__BB0_44;
$L__BB0_43:
	setp.ge.u32 	%p256, %r3036, %r3037;
$L__BB0_44:
	selp.b32 	%r3035, %r2805, %r3035, %p256;
	selp.b32 	%r3034, %r2810, %r3034, %p256;
	selp.b32 	%r3033, %r2815, %r3033, %p256;
	selp.b32 	%r3032, %r2820, %r3032, %p256;
	selp.b32 	%r3031, %r2825, %r3031, %p256;
	selp.b32 	%r3030, %r2830, %r3030, %p256;
	selp.b32 	%r3029, %r2835, %r3029, %p256;
	selp.b32 	%r3028, %r2840, %r3028, %p256;
$L__BB0_45:
	mov.b32 	%r2882, 8;
	mov.b32 	%r2883, 31;
	mov.b32 	%r2884, -1;
	// begin inline asm
	shfl.sync.down.b32 %r2845, %r3035, %r2882, %r2883, %r2884;
	// end inline asm
	// begin inline asm
	shfl.sync.down.b32 %r2850, %r3034, %r2882, %r2883, %r2884;
	// end inline asm
	// begin inline asm
	shfl.sync.down.b32 %r2855, %r3033, %r2882, %r2883, %r2884;
	// end inline asm
	// begin inline asm
	shfl.sync.down.b32 %r2860, %r3032, %r2882, %r2883, %r2884;
	// end inline asm
	// begin inline asm
	shfl.sync.down.b32 %r2865, %r3031, %r2882, %r2883, %r2884;
	// end inline asm
	// begin inline asm
	shfl.sync.down.b32 %r2870, %r3030, %r2882, %r2883, %r2884;
	// end inline asm
	// begin inline asm
	shfl.sync.down.b32 %r2875, %r3029, %r2882, %r2883, %r2884;
	// end inline asm
	// begin inline asm
	shfl.sync.down.b32 %r2880, %r3028, %r2882, %r2883, %r2884;
	// end inline asm
	setp.gt.s32 	%p81, %r2724, 23;
	@%p81 bra 	$L__BB0_56;
	setp.eq.s32 	%p82, %r3035, %r2845;
	mov.u32 	%r3046, %r3035;
	mov.u32 	%r3047, %r2845;
	@%p82 bra 	$L__BB0_47;
	bra.uni 	$L__BB0_54;
$L__BB0_47:
	setp.ne.s32 	%p83, %r3034, %r2850;
	mov.u32 	%r3046, %r3034;
	mov.u32 	%r3047, %r2850;
	@%p83 bra 	$L__BB0_54;
	setp.ne.s32 	%p84, %r3033, %r2855;
	mov.u32 	%r3046, %r3033;
	mov.u32 	%r3047, %r2855;
	@%p84 bra 	$L__BB0_54;
	setp.ne.s32 	%p85, %r3032, %r2860;
	mov.u32 	%r3046, %r3032;
	mov.u32 	%r3047, %r2860;
	@%p85 bra 	$L__BB0_54;
	setp.ne.s32 	%p86, %r3031, %r2865;
	mov.u32 	%r3046, %r3031;
	mov.u32 	%r3047, %r2865;
	@%p86 bra 	$L__BB0_54;
	setp.ne.s32 	%p87, %r3030, %r2870;
	mov.u32 	%r3046, %r3030;
	mov.u32 	%r3047, %r2870;
	@%p87 bra 	$L__BB0_54;
	setp.ne.s32 	%p88, %r3029, %r2875;
	mov.u32 	%r3046, %r3029;
	mov.u32 	%r3047, %r2875;
	@%p88 bra 	$L__BB0_54;
	setp.eq.s32 	%p90, %r3028, %r2880;
	mov.pred 	%p257, -1;
	mov.u32 	%r3046, %r3028;
	mov.u32 	%r3047, %r2880;
	@%p90 bra 	$L__BB0_55;
$L__BB0_54:
	setp.ge.u32 	%p257, %r3046, %r3047;
$L__BB0_55:
	selp.b32 	%r3035, %r2845, %r3035, %p257;
	selp.b32 	%r3034, %r2850, %r3034, %p257;
	selp.b32 	%r3033, %r2855, %r3033, %p257;
	selp.b32 	%r3032, %r2860, %r3032, %p257;
	selp.b32 	%r3031, %r2865, %r3031, %p257;
	selp.b32 	%r3030, %r2870, %r3030, %p257;
	selp.b32 	%r3029, %r2875, %r3029, %p257;
	selp.b32 	%r3028, %r2880, %r3028, %p257;
$L__BB0_56:
	mov.b32 	%r2922, 16;
	mov.b32 	%r2923, 31;
	mov.b32 	%r2924, -1;
	// begin inline asm
	shfl.sync.down.b32 %r2885, %r3035, %r2922, %r2923, %r2924;
	// end inline asm
	// begin inline asm
	shfl.sync.down.b32 %r2890, %r3034, %r2922, %r2923, %r2924;
	// end inline asm
	// begin inline asm
	shfl.sync.down.b32 %r2895, %r3033, %r2922, %r2923, %r2924;
	// end inline asm
	// begin inline asm
	shfl.sync.down.b32 %r2900, %r3032, %r2922, %r2923, %r2924;
	// end inline asm
	// begin inline asm
	shfl.sync.down.b32 %r2905, %r3031, %r2922, %r2923, %r2924;
	// end inline asm
	// begin inline asm
	shfl.sync.down.b32 %r2910, %r3030, %r2922, %r2923, %r2924;
	// end inline asm
	// begin inline asm
	shfl.sync.down.b32 %r2915, %r3029, %r2922, %r2923, %r2924;
	// end inline asm
	// begin inline asm
	shfl.sync.down.b32 %r2920, %r3028, %r2922, %r2923, %r2924;
	// end inline asm
	setp.gt.s32 	%p91, %r2724, 15;
	@%p91 bra 	$L__BB0_67;
	setp.eq.s32 	%p92, %r3035, %r2885;
	mov.u32 	%r3056, %r3035;
	mov.u32 	%r3057, %r2885;
	@%p92 bra 	$L__BB0_58;
	bra.uni 	$L__BB0_65;
$L__BB0_58:
	setp.ne.s32 	%p93, %r3034, %r2890;
	mov.u32 	%r3056, %r3034;
	mov.u32 	%r3057, %r2890;
	@%p93 bra 	$L__BB0_65;
	setp.ne.s32 	%p94, %r3033, %r2895;
	mov.u32 	%r3056, %r3033;
	mov.u32 	%r3057, %r2895;
	@%p94 bra 	$L__BB0_65;
	setp.ne.s32 	%p95, %r3032, %r2900;
	mov.u32 	%r3056, %r3032;
	mov.u32 	%r3057, %r2900;
	@%p95 bra 	$L__BB0_65;
	setp.ne.s32 	%p96, %r3031, %r2905;
	mov.u32 	%r3056, %r3031;
	mov.u32 	%r3057, %r2905;
	@%p96 bra 	$L__BB0_65;
	setp.ne.s32 	%p97, %r3030, %r2910;
	mov.u32 	%r3056, %r3030;
	mov.u32 	%r3057, %r2910;
	@%p97 bra 	$L__BB0_65;
	setp.ne.s32 	%p98, %r3029, %r2915;
	mov.u32 	%r3056, %r3029;
	mov.u32 	%r3057, %r2915;
	@%p98 bra 	$L__BB0_65;
	setp.eq.s32 	%p100, %r3028, %r2920;
	mov.pred 	%p258, -1;
	mov.u32 	%r3056, %r3028;
	mov.u32 	%r3057, %r2920;
	@%p100 bra 	$L__BB0_66;
$L__BB0_65:
	setp.ge.u32 	%p258, %r3056, %r3057;
$L__BB0_66:
	selp.b32 	%r3035, %r2885, %r3035, %p258;
	selp.b32 	%r3034, %r2890, %r3034, %p258;
	selp.b32 	%r3033, %r2895, %r3033, %p258;
	selp.b32 	%r3032, %r2900, %r3032, %p258;
	selp.b32 	%r3031, %r2905, %r3031, %p258;
	selp.b32 	%r3030, %r2910, %r3030, %p258;
	selp.b32 	%r3029, %r2915, %r3029, %p258;
	selp.b32 	%r3028, %r2920, %r3028, %p258;
$L__BB0_67:
	mov.u32 	%r239, %tid.x;
	setp.ne.s32 	%p101, %r2724, 0;
	@%p101 bra 	$L__BB0_69;
	and.b32  	%r2925, %r239, 992;
	mov.u32 	%r2926, _ZZ6plinkoILj512ELj524288ELj1EEvP10byte_arr_tILj32EEP9message_tE14reduce_storage;
	add.s32 	%r2927, %r2926, %r2925;
	st.shared.v4.u32 	[%r2927+32], {%r3035, %r3034, %r3033, %r3032};
	st.shared.v4.u32 	[%r2927+48], {%r3031, %r3030, %r3029, %r3028};
$L__BB0_69:
	bar.sync 	0;
	setp.ne.s32 	%p102, %r239, 0;
	@%p102 bra 	$L__BB0_206;
	ld.shared.v4.u32 	{%r240, %r241, %r242, %r243}, [_ZZ6plinkoILj512ELj524288ELj1EEvP10byte_arr_tILj32EEP9message_tE14reduce_storage+64];
	ld.shared.v4.u32 	{%r244, %r245, %r246, %r247}, [_ZZ6plinkoILj512ELj524288ELj1EEvP10byte_arr_tILj32EEP9message_tE14reduce_storage+80];
	setp.ne.s32 	%p103, %r3035, %r240;
	mov.u32 	%r3066, %r3035;
	mov.u32 	%r3067, %r240;
	@%p103 bra 	$L__BB0_78;
	setp.ne.s32 	%p104, %r3034, %r241;
	mov.u32 	%r3066, %r3034;
	mov.u32 	%r3067, %r241;
	@%p104 bra 	$L__BB0_78;
	setp.ne.s32 	%p105, %r3033, %r242;
	mov.u32 	%r3066, %r3033;
	mov.u32 	%r3067, %r242;
	@%p105 bra 	$L__BB0_78;
	setp.ne.s32 	%p106, %r3032, %r243;
	mov.u32 	%r3066, %r3032;
	mov.u32 	%r3067, %r243;
	@%p106 bra 	$L__BB0_78;
	setp.ne.s32 	%p107, %r3031, %r244;
	mov.u32 	%r3066, %r3031;
	mov.u32 	%r3067, %r244;
	@%p107 bra 	$L__BB0_78;
	setp.ne.s32 	%p108, %r3030, %r245;
	mov.u32 	%r3066, %r3030;
	mov.u32 	%r3067, %r245;
	@%p108 bra 	$L__BB0_78;
	setp.ne.s32 	%p109, %r3029, %r246;
	mov.u32 	%r3066, %r3029;
	mov.u32 	%r3067, %r246;
	@%p109 bra 	$L__BB0_78;
	setp.eq.s32 	%p111, %r3028, %r247;
	mov.pred 	%p259, -1;
	mov.u32 	%r3066, %r3028;
	mov.u32 	%r3067, %r247;
	@%p111 bra 	$L__BB0_79;
$L__BB0_78:
	setp.ge.u32 	%p259, %r3066, %r3067;
$L__BB0_79:
	selp.b32 	%r250, %r240, %r3035, %p259;
	selp.b32 	%r251, %r241, %r3034, %p259;
	selp.b32 	%r252, %r242, %r3033, %p259;
	selp.b32 	%r253, %r243, %r3032, %p259;
	selp.b32 	%r254, %r244, %r3031, %p259;
	selp.b32 	%r255, %r245, %r3030, %p259;
	selp.b32 	%r256, %r246, %r3029, %p259;
	selp.b32 	%r257, %r247, %r3028, %p259;
	ld.shared.v4.u32 	{%r258, %r259, %r260, %r261}, [_ZZ6plinkoILj512ELj524288ELj1EEvP10byte_arr_tILj32EEP9message_tE14reduce_storage+96];
	ld.shared.v4.u32 	{%r262, %r263, %r264, %r265}, [_ZZ6plinkoILj512ELj524288ELj1EEvP10byte_arr_tILj32EEP9message_tE14reduce_storage+112];
	setp.ne.s32 	%p112, %r250, %r258;
	mov.u32 	%r3068, %r250;
	mov.u32 	%r3069, %r258;
	@%p112 bra 	$L__BB0_87;
	setp.ne.s32 	%p113, %r251, %r259;
	mov.u32 	%r3068, %r251;
	mov.u32 	%r3069, %r259;
	@%p113 bra 	$L__BB0_87;
	setp.ne.s32 	%p114, %r252, %r260;
	mov.u32 	%r3068, %r252;
	mov.u32 	%r3069, %r260;
	@%p114 bra 	$L__BB0_87;
	setp.ne.s32 	%p115, %r253, %r261;
	mov.u32 	%r3068, %r253;
	mov.u32 	%r3069, %r261;
	@%p115 bra 	$L__BB0_87;
	setp.ne.s32 	%p116, %r254, %r262;
	mov.u32 	%r3068, %r254;
	mov.u32 	%r3069, %r262;
	@%p116 bra 	$L__BB0_87;
	setp.ne.s32 	%p117, %r255, %r263;
	mov.u32 	%r3068, %r255;
	mov.u32 	%r3069, %r263;
	@%p117 bra 	$L__BB0_87;
	setp.ne.s32 	%p118, %r256, %r264;
	mov.u32 	%r3068, %r256;
	mov.u32 	%r3069, %r264;
	@%p118 bra 	$L__BB0_87;
	setp.eq.s32 	%p120, %r257, %r265;
	mov.pred 	%p260, -1;
	mov.u32 	%r3068, %r257;
	mov.u32 	%r3069, %r265;
	@%p120 bra 	$L__BB0_88;
$L__BB0_87:
	setp.ge.u32 	%p260, %r3068, %r3069;
$L__BB0_88:
	selp.b32 	%r268, %r258, %r250, %p260;
	selp.b32 	%r269, %r259, %r251, %p260;
	selp.b32 	%r270, %r260, %r252, %p260;
	selp.b32 	%r271, %r261, %r253, %p260;
	selp.b32 	%r272, %r262, %r254, %p260;
	selp.b32 	%r273, %r263, %r255, %p260;
	selp.b32 	%r274, %r264, %r256, %p260;
	selp.b32 	%r275, %r265, %r257, %p260;
	ld.shared.v4.u32 	{%r276, %r277, %r278, %r279}, [_ZZ6plinkoILj512ELj524288ELj1EEvP10byte_arr_tILj32EEP9message_tE14reduce_storage+128];
	ld.shared.v4.u32 	{%r280, %r281, %r282, %r283}, [_ZZ6plinkoILj512ELj524288ELj1EEvP10byte_arr_tILj32EEP9message_tE14reduce_storage+144];
	setp.ne.s32 	%p121, %r268, %r276;
	mov.u32 	%r3070, %r268;
	mov.u32 	%r3071, %r276;
	@%p121 bra 	$L__BB0_96;
	setp.ne.s32 	%p122, %r269, %r277;
	mov.u32 	%r3070, %r269;
	mov.u32 	%r3071, %r277;
	@%p122 bra 	$L__BB0_96;
	setp.ne.s32 	%p123, %r270, %r278;
	mov.u32 	%r3070, %r270;
	mov.u32 	%r3071, %r278;
	@%p123 bra 	$L__BB0_96;
	setp.ne.s32 	%p124, %r271, %r279;
	mov.u32 	%r3070, %r271;
	mov.u32 	%r3071, %r279;
	@%p124 bra 	$L__BB0_96;
	setp.ne.s32 	%p125, %r272, %r280;
	mov.u32 	%r3070, %r272;
	mov.u32 	%r3071, %r280;
	@%p125 bra 	$L__BB0_96;
	setp.ne.s32 	%p126, %r273, %r281;
	mov.u32 	%r3070, %r273;
	mov.u32 	%r3071, %r281;
	@%p126 bra 	$L__BB0_96;
	setp.ne.s32 	%p127, %r274, %r282;
	mov.u32 	%r3070, %r274;
	mov.u32 	%r3071, %r282;
	@%p127 bra 	$L__BB0_96;
	setp.eq.s32 	%p129, %r275, %r283;
	mov.pred 	%p261, -1;
	mov.u32 	%r3070, %r275;
	mov.u32 	%r3071, %r283;
	@%p129 bra 	$L__BB0_97;
$L__BB0_96:
	setp.ge.u32 	%p261, %r3070, %r3071;
$L__BB0_97:
	selp.b32 	%r286, %r276, %r268, %p261;
	selp.b32 	%r287, %r277, %r269, %p261;
	selp.b32 	%r288, %r278, %r270, %p261;
	selp.b32 	%r289, %r279, %r271, %p261;
	selp.b32 	%r290, %r280, %r272, %p261;
	selp.b32 	%r291, %r281, %r273, %p261;
	selp.b32 	%r292, %r282, %r274, %p261;
	selp.b32 	%r293, %r283, %r275, %p261;
	ld.shared.v4.u32 	{%r294, %r295, %r296, %r297}, [_ZZ6plinkoILj512ELj524288ELj1EEvP10byte_arr_tILj32EEP9message_tE14reduce_storage+160];
	ld.shared.v4.u32 	{%r298, %r299, %r300, %r301}, [_ZZ6plinkoILj512ELj524288ELj1EEvP10byte_arr_tILj32EEP9message_tE14reduce_storage+176];
	setp.ne.s32 	%p130, %r286, %r294;
	mov.u32 	%r3072, %r286;
	mov.u32 	%r3073, %r294;
	@%p130 bra 	$L__BB0_105;
	setp.ne.s32 	%p131, %r287, %r295;
	mov.u32 	%r3072, %r287;
	mov.u32 	%r3073, %r295;
	@%p131 bra 	$L__BB0_105;
	setp.ne.s32 	%p132, %r288, %r296;
	mov.u32 	%r3072, %r288;
	mov.u32 	%r3073, %r296;
	@%p132 bra 	$L__BB0_105;
	setp.ne.s32 	%p133, %r289, %r297;
	mov.u32 	%r3072, %r289;
	mov.u32 	%r3073, %r297;
	@%p133 bra 	$L__BB0_105;
	setp.ne.s32 	%p134, %r290, %r298;
	mov.u32 	%r3072, %r290;
	mov.u32 	%r3073, %r298;
	@%p134 bra 	$L__BB0_105;
	setp.ne.s32 	%p135, %r291, %r299;
	mov.u32 	%r3072, %r291;
	mov.u32 	%r3073, %r299;
	@%p135 bra 	$L__BB0_105;
	setp.ne.s32 	%p136, %r292, %r300;
	mov.u32 	%r3072, %r292;
	mov.u32 	%r3073, %r300;
	@%p136 bra 	$L__BB0_105;
	setp.eq.s32 	%p138, %r293, %r301;
	mov.pred 	%p262, -1;
	mov.u32 	%r3072, %r293;
	mov.u32 	%r3073, %r301;
	@%p138 bra 	$L__BB0_106;
$L__BB0_105:
	setp.ge.u32 	%p262, %r3072, %r3073;
$L__BB0_106:
	selp.b32 	%r304, %r294, %r286, %p262;
	selp.b32 	%r305, %r295, %r287, %p262;
	selp.b32 	%r306, %r296, %r288, %p262;
	selp.b32 	%r307, %r297, %r289, %p262;
	selp.b32 	%r308, %r298, %r290, %p262;
	selp.b32 	%r309, %r299, %r291, %p262;
	selp.b32 	%r310, %r300, %r292, %p262;
	selp.b32 	%r311, %r301, %r293, %p262;
	ld.shared.v4.u32 	{%r312, %r313, %r314, %r315}, [_ZZ6plinkoILj512ELj524288ELj1EEvP10byte_arr_tILj32EEP9message_tE14reduce_storage+192];
	ld.shared.v4.u32 	{%r316, %r317, %r318, %r319}, [_ZZ6plinkoILj512ELj524288ELj1EEvP10byte_arr_tILj32EEP9message_tE14reduce_storage+208];
	setp.ne.s32 	%p139, %r304, %r312;
	mov.u32 	%r3074, %r304;
	mov.u32 	%r3075, %r312;
	@%p139 bra 	$L__BB0_114;
	setp.ne.s32 	%p140, %r305, %r313;
	mov.u32 	%r3074, %r305;
	mov.u32 	%r3075, %r313;
	@%p140 bra 	$L__BB0_114;
	setp.ne.s32 	%p141, %r306, %r314;
	mov.u32 	%r3074, %r306;
	mov.u32 	%r3075, %r314;
	@%p141 bra 	$L__BB0_114;
	setp.ne.s32 	%p142, %r307, %r315;
	mov.u32 	%r3074, %r307;
	mov.u32 	%r3075, %r315;
	@%p142 bra 	$L__BB0_114;
	setp.ne.s32 	%p143, %r308, %r316;
	mov.u32 	%r3074, %r308;
	mov.u32 	%r3075, %r316;
	@%p143 bra 	$L__BB0_114;
	setp.ne.s32 	%p144, %r309, %r317;
	mov.u32 	%r3074, %r309;
	mov.u32 	%r3075, %r317;
	@%p144 bra 	$L__BB0_114;
	setp.ne.s32 	%p145, %r310, %r318;
	mov.u32 	%r3074, %r310;
	mov.u32 	%r3075, %r318;
	@%p145 bra 	$L__BB0_114;
	setp.eq.s32 	%p147, %r311, %r319;
	mov.pred 	%p263, -1;
	mov.u32 	%r3074, %r311;
	mov.u32 	%r3075, %r319;
	@%p147 bra 	$L__BB0_115;
$L__BB0_114:
	setp.ge.u32 	%p263, %r3074, %r3075;
$L__BB0_115:
	selp.b32 	%r322, %r312, %r304, %p263;
	selp.b32 	%r323, %r313, %r305, %p263;
	selp.b32 	%r324, %r314, %r306, %p263;
	selp.b32 	%r325, %r315, %r307, %p263;
	selp.b32 	%r326, %r316, %r308, %p263;
	selp.b32 	%r327, %r317, %r309, %p263;
	selp.b32 	%r328, %r318, %r310, %p263;
	selp.b32 	%r329, %r319, %r311, %p263;
	ld.shared.v4.u32 	{%r330, %r331, %r332, %r333}, [_ZZ6plinkoILj512ELj524288ELj1EEvP10byte_arr_tILj32EEP9message_tE14reduce_storage+224];
	ld.shared.v4.u32 	{%r334, %r335, %r336, %r337}, [_ZZ6plinkoILj512ELj524288ELj1EEvP10byte_arr_tILj32EEP9message_tE14reduce_storage+240];
	setp.ne.s32 	%p148, %r322, %r330;
	mov.u32 	%r3076, %r322;
	mov.u32 	%r3077, %r330;
	@%p148 bra 	$L__BB0_123;
	setp.ne.s32 	%p149, %r323, %r331;
	mov.u32 	%r3076, %r323;
	mov.u32 	%r3077, %r331;
	@%p149 bra 	$L__BB0_123;
	setp.ne.s32 	%p150, %r324, %r332;
	mov.u32 	%r3076, %r324;
	mov.u32 	%r3077, %r332;
	@%p150 bra 	$L__BB0_123;
	setp.ne.s32 	%p151, %r325, %r333;
	mov.u32 	%r3076, %r325;
	mov.u32 	%r3077, %r333;
	@%p151 bra 	$L__BB0_123;
	setp.ne.s32 	%p152, %r326, %r334;
	mov.u32 	%r3076, %r326;
	mov.u32 	%r3077, %r334;
	@%p152 bra 	$L__BB0_123;
	setp.ne.s32 	%p153, %r327, %r335;
	mov.u32 	%r3076, %r327;
	mov.u32 	%r3077, %r335;
	@%p153 bra 	$L__BB0_123;
	setp.ne.s32 	%p154, %r328, %r336;
	mov.u32 	%r3076, %r328;
	mov.u32 	%r3077, %r336;
	@%p154 bra 	$L__BB0_123;
	setp.eq.s32 	%p156, %r329, %r337;
	mov.pred 	%p264, -1;
	mov.u32 	%r3076, %r329;
	mov.u32 	%r3077, %r337;
	@%p156 bra 	$L__BB0_124;
$L__BB0_123:
	setp.ge.u32 	%p264, %r3076, %r3077;
$L__BB0_124:
	selp.b32 	%r340, %r330, %r322, %p264;
	selp.b32 	%r341, %r331, %r323, %p264;
	selp.b32 	%r342, %r332, %r324, %p264;
	selp.b32 	%r343, %r333, %r325, %p264;
	selp.b32 	%r344, %r334, %r326, %p264;
	selp.b32 	%r345, %r335, %r327, %p264;
	selp.b32 	%r346, %r336, %r328, %p264;
	selp.b32 	%r347, %r337, %r329, %p264;
	ld.shared.v4.u32 	{%r348, %r349, %r350, %r351}, [_ZZ6plinkoILj512ELj524288ELj1EEvP10byte_arr_tILj32EEP9message_tE14reduce_storage+256];
	ld.shared.v4.u32 	{%r352, %r353, %r354, %r355}, [_ZZ6plinkoILj512ELj524288ELj1EEvP10byte_arr_tILj32EEP9message_tE14reduce_storage+272];
	setp.ne.s32 	%p157, %r340, %r348;
	mov.u32 	%r3078, %r340;
	mov.u32 	%r3079, %r348;
	@%p157 bra 	$L__BB0_132;
	setp.ne.s32 	%p158, %r341, %r349;
	mov.u32 	%r3078, %r341;
	mov.u32 	%r3079, %r349;
	@%p158 bra 	$L__BB0_132;
	setp.ne.s32 	%p159, %r342, %r350;
	mov.u32 	%r3078, %r342;
	mov.u32 	%r3079, %r350;
	@%p159 bra 	$L__BB0_132;
	setp.ne.s32 	%p160, %r343, %r351;
	mov.u32 	%r3078, %r343;
	mov.u32 	%r3079, %r351;
	@%p160 bra 	$L__BB0_132;
	setp.ne.s32 	%p161, %r344, %r352;
	mov.u32 	%r3078, %r344;
	mov.u32 	%r3079, %r352;
	@%p161 bra 	$L__BB0_132;
	setp.ne.s32 	%p162, %r345, %r353;
	mov.u32 	%r3078, %r345;
	mov.u32 	%r3079, %r353;
	@%p162 bra 	$L__BB0_132;
	setp.ne.s32 	%p163, %r346, %r354;
	mov.u32 	%r3078, %r346;
	mov.u32 	%r3079, %r354;
	@%p163 bra 	$L__BB0_132;
	setp.eq.s32 	%p165, %r347, %r355;
	mov.pred 	%p265, -1;
	mov.u32 	%r3078, %r347;
	mov.u32 	%r3079, %r355;
	@%p165 bra 	$L__BB0_133;
$L__BB0_132:
	setp.ge.u32 	%p265, %r3078, %r3079;
$L__BB0_133:
	selp.b32 	%r358, %r348, %r340, %p265;
	selp.b32 	%r359, %r349, %r341, %p265;
	selp.b32 	%r360, %r350, %r342, %p265;
	selp.b32 	%r361, %r351, %r343, %p265;
	selp.b32 	%r362, %r352, %r344, %p265;
	selp.b32 	%r363, %r353, %r345, %p265;
	selp.b32 	%r364, %r354, %r346, %p265;
	selp.b32 	%r365, %r355, %r347, %p265;
	ld.shared.v4.u32 	{%r366, %r367, %r368, %r369}, [_ZZ6plinkoILj512ELj524288ELj1EEvP10byte_arr_tILj32EEP9message_tE14reduce_storage+288];
	ld.shared.v4.u32 	{%r370, %r371, %r372, %r373}, [_ZZ6plinkoILj512ELj524288ELj1EEvP10byte_arr_tILj32EEP9message_tE14reduce_storage+304];
	setp.ne.s32 	%p166, %r358, %r366;
	mov.u32 	%r3080, %r358;
	mov.u32 	%r3081, %r366;
	@%p166 bra 	$L__BB0_141;
	setp.ne.s32 	%p167, %r359, %r367;
	mov.u32 	%r3080, %r359;
	mov.u32 	%r3081, %r367;
	@%p167 bra 	$L__BB0_141;
	setp.ne.s32 	%p168, %r360, %r368;
	mov.u32 	%r3080, %r360;
	mov.u32 	%r3081, %r368;
	@%p168 bra 	$L__BB0_141;
	setp.ne.s32 	%p169, %r361, %r369;
	mov.u32 	%r3080, %r361;
	mov.u32 	%r3081, %r369;
	@%p169 bra 	$L__BB0_141;
	setp.ne.s32 	%p170, %r362, %r370;
	mov.u32 	%r3080, %r362;
	mov.u32 	%r3081, %r370;
	@%p170 bra 	$L__BB0_141;
	setp.ne.s32 	%p171, %r363, %r371;
	mov.u32 	%r3080, %r363;
	mov.u32 	%r3081, %r371;
	@%p171 bra 	$L__BB0_141;
	setp.ne.s32 	%p172, %r364, %r372;
	mov.u32 	%r3080, %r364;
	mov.u32 	%r3081, %r372;
	@%p172 bra 	$L__BB0_141;
	setp.eq.s32 	%p174, %r365, %r373;
	mov.pred 	%p266, -1;
	mov.u32 	%r3080, %r365;
	mov.u32 	%r3081, %r373;
	@%p174 bra 	$L__BB0_142;
$L__BB0_141:
	setp.ge.u32 	%p266, %r3080, %r3081;
$L__BB0_142:
	selp.b32 	%r376, %r366, %r358, %p266;
	selp.b32 	%r377, %r367, %r359, %p266;
	selp.b32 	%r378, %r368, %r360, %p266;
	selp.b32 	%r379, %r369, %r361, %p266;
	selp.b32 	%r380, %r370, %r362, %p266;
	selp.b32 	%r381, %r371, %r363, %p266;
	selp.b32 	%r382, %r372, %r364, %p266;
	selp.b32 	%r383, %r373, %r365, %p266;
	ld.shared.v4.u32 	{%r384, %r385, %r386, %r387}, [_ZZ6plinkoILj512ELj524288ELj1EEvP10byte_arr_tILj32EEP9message_tE14reduce_storage+320];
	ld.shared.v4.u32 	{%r388, %r389, %r390, %r391}, [_ZZ6plinkoILj512ELj524288ELj1EEvP10byte_arr_tILj32EEP9message_tE14reduce_storage+336];
	setp.ne.s32 	%p175, %r376, %r384;
	mov.u32 	%r3082, %r376;
	mov.u32 	%r3083, %r384;
	@%p175 bra 	$L__BB0_150;
	setp.ne.s32 	%p176, %r377, %r385;
	mov.u32 	%r3082, %r377;
	mov.u32 	%r3083, %r385;
	@%p176 bra 	$L__BB0_150;
	setp.ne.s32 	%p177, %r378, %r386;
	mov.u32 	%r3082, %r378;
	mov.u32 	%r3083, %r386;
	@%p177 bra 	$L__BB0_150;
	setp.ne.s32 	%p178, %r379, %r387;
	mov.u32 	%r3082, %r379;
	mov.u32 	%r3083, %r387;
	@%p178 bra 	$L__BB0_150;
	setp.ne.s32 	%p179, %r380, %r388;
	mov.u32 	%r3082, %r380;
	mov.u32 	%r3083, %r388;
	@%p179 bra 	$L__BB0_150;
	setp.ne.s32 	%p180, %r381, %r389;
	mov.u32 	%r3082, %r381;
	mov.u32 	%r3083, %r389;
	@%p180 bra 	$L__BB0_150;
	setp.ne.s32 	%p181, %r382, %r390;
	mov.u32 	%r3082, %r382;
	mov.u32 	%r3083, %r390;
	@%p181 bra 	$L__BB0_150;
	setp.eq.s32 	%p183, %r383, %r391;
	mov.pred 	%p267, -1;
	mov.u32 	%r3082, %r383;
	mov.u32 	%r3083, %r391;
	@%p183 bra 	$L__BB0_151;
$L__BB0_150:
	setp.ge.u32 	%p267, %r3082, %r3083;
$L__BB0_151:
	selp.b32 	%r394, %r384, %r376, %p267;
	selp.b32 	%r395, %r385, %r377, %p267;
	selp.b32 	%r396, %r386, %r378, %p267;
	selp.b32 	%r397, %r387, %r379, %p267;
	selp.b32 	%r398, %r388, %r380, %p267;
	selp.b32 	%r399, %r389, %r381, %p267;
	selp.b32 	%r400, %r390, %r382, %p267;
	selp.b32 	%r401, %r391, %r383, %p267;
	ld.shared.v4.u32 	{%r402, %r403, %r404, %r405}, [_ZZ6plinkoILj512ELj524288ELj1EEvP10byte_arr_tILj32EEP9message_tE14reduce_storage+352];
	ld.shared.v4.u32 	{%r406, %r407, %r408, %r409}, [_ZZ6plinkoILj512ELj524288ELj1EEvP10byte_arr_tILj32EEP9message_tE14reduce_storage+368];
	setp.ne.s32 	%p184, %r394, %r402;
	mov.u32 	%r3084, %r394;
	mov.u32 	%r3085, %r402;
	@%p184 bra 	$L__BB0_159;
	setp.ne.s32 	%p185, %r395, %r403;
	mov.u32 	%r3084, %r395;
	mov.u32 	%r3085, %r403;
	@%p185 bra 	$L__BB0_159;
	setp.ne.s32 	%p186, %r396, %r404;
	mov.u32 	%r3084, %r396;
	mov.u32 	%r3085, %r404;
	@%p186 bra 	$L__BB0_159;
	setp.ne.s32 	%p187, %r397, %r405;
	mov.u32 	%r3084, %r397;
	mov.u32 	%r3085, %r405;
	@%p187 bra 	$L__BB0_159;
	setp.ne.s32 	%p188, %r398, %r406;
	mov.u32 	%r3084, %r398;
	mov.u32 	%r3085, %r406;
	@%p188 bra 	$L__BB0_159;
	setp.ne.s32 	%p189, %r399, %r407;
	mov.u32 	%r3084, %r399;
	mov.u32 	%r3085, %r407;
	@%p189 bra 	$L__BB0_159;
	setp.ne.s32 	%p190, %r400, %r408;
	mov.u32 	%r3084, %r400;
	mov.u32 	%r3085, %r408;
	@%p190 bra 	$L__BB0_159;
	setp.eq.s32 	%p192, %r401, %r409;
	mov.pred 	%p268, -1;
	mov.u32 	%r3084, %r401;
	mov.u32 	%r3085, %r409;
	@%p192 bra 	$L__BB0_160;
$L__BB0_159:
	setp.ge.u32 	%p268, %r3084, %r3085;
$L__BB0_160:
	selp.b32 	%r412, %r402, %r394, %p268;
	selp.b32 	%r413, %r403, %r395, %p268;
	selp.b32 	%r414, %r404, %r396, %p268;
	selp.b32 	%r415, %r405, %r397, %p268;
	selp.b32 	%r416, %r406, %r398, %p268;
	selp.b32 	%r417, %r407, %r399, %p268;
	selp.b32 	%r418, %r408, %r400, %p268;
	selp.b32 	%r419, %r409, %r401, %p268;
	ld.shared.v4.u32 	{%r420, %r421, %r422, %r423}, [_ZZ6plinkoILj512ELj524288ELj1EEvP10byte_arr_tILj32EEP9message_tE14reduce_storage+384];
	ld.shared.v4.u32 	{%r424, %r425, %r426, %r427}, [_ZZ6plinkoILj512ELj524288ELj1EEvP10byte_arr_tILj32EEP9message_tE14reduce_storage+400];
	setp.ne.s32 	%p193, %r412, %r420;
	mov.u32 	%r3086, %r412;
	mov.u32 	%r3087, %r420;
	@%p193 bra 	$L__BB0_168;
	setp.ne.s32 	%p194, %r413, %r421;
	mov.u32 	%r3086, %r413;
	mov.u32 	%r3087, %r421;
	@%p194 bra 	$L__BB0_168;
	setp.ne.s32 	%p195, %r414, %r422;
	mov.u32 	%r3086, %r414;
	mov.u32 	%r3087, %r422;
	@%p195 bra 	$L__BB0_168;
	setp.ne.s32 	%p196, %r415, %r423;
	mov.u32 	%r3086, %r415;
	mov.u32 	%r3087, %r423;
	@%p196 bra 	$L__BB0_168;
	setp.ne.s32 	%p197, %r416, %r424;
	mov.u32 	%r3086, %r416;
	mov.u32 	%r3087, %r424;
	@%p197 bra 	$L__BB0_168;
	setp.ne.s32 	%p198, %r417, %r425;
	mov.u32 	%r3086, %r417;
	mov.u32 	%r3087, %r425;
	@%p198 bra 	$L__BB0_168;
	setp.ne.s32 	%p199, %r418, %r426;
	mov.u32 	%r3086, %r418;
	mov.u32 	%r3087, %r426;
	@%p199 bra 	$L__BB0_168;
	setp.eq.s32 	%p201, %r419, %r427;
	mov.pred 	%p269, -1;
	mov.u32 	%r3086, %r419;
	mov.u32 	%r3087, %r427;
	@%p201 bra 	$L__BB0_169;
$L__BB0_168:
	setp.ge.u32 	%p269, %r3086, %r3087;
$L__BB0_169:
	selp.b32 	%r430, %r420, %r412, %p269;
	selp.b32 	%r431, %r421, %r413, %p269;
	selp.b32 	%r432, %r422, %r414, %p269;
	selp.b32 	%r433, %r423, %r415, %p269;
	selp.b32 	%r434, %r424, %r416, %p269;
	selp.b32 	%r435, %r425, %r417, %p269;
	selp.b32 	%r436, %r426, %r418, %p269;
	selp.b32 	%r437, %r427, %r419, %p269;
	ld.shared.v4.u32 	{%r438, %r439, %r440, %r441}, [_ZZ6plinkoILj512ELj524288ELj1EEvP10byte_arr_tILj32EEP9message_tE14reduce_storage+416];
	ld.shared.v4.u32 	{%r442, %r443, %r444, %r445}, [_ZZ6plinkoILj512ELj524288ELj1EEvP10byte_arr_tILj32EEP9message_tE14reduce_storage+432];
	setp.ne.s32 	%p202, %r430, %r438;
	mov.u32 	%r3088, %r430;
	mov.u32 	%r3089, %r438;
	@%p202 bra 	$L__BB0_177;
	setp.ne.s32 	%p203, %r431, %r439;
	mov.u32 	%r3088, %r431;
	mov.u32 	%r3089, %r439;
	@%p203 bra 	$L__BB0_177;
	setp.ne.s32 	%p204, %r432, %r440;
	mov.u32 	%r3088, %r432;
	mov.u32 	%r3089, %r440;
	@%p204 bra 	$L__BB0_177;
	setp.ne.s32 	%p205, %r433, %r441;
	mov.u32 	%r3088, %r433;
	mov.u32 	%r3089, %r441;
	@%p205 bra 	$L__BB0_177;
	setp.ne.s32 	%p206, %r434, %r442;
	mov.u32 	%r3088, %r434;
	mov.u32 	%r3089, %r442;
	@%p206 bra 	$L__BB0_177;
	setp.ne.s32 	%p207, %r435, %r443;
	mov.u32 	%r3088, %r435;
	mov.u32 	%r3089, %r443;
	@%p207 bra 	$L__BB0_177;
	setp.ne.s32 	%p208, %r436, %r444;
	mov.u32 	%r3088, %r436;
	mov.u32 	%r3089, %r444;
	@%p208 bra 	$L__BB0_177;
	setp.eq.s32 	%p210, %r437, %r445;
	mov.pred 	%p270, -1;
	mov.u32 	%r3088, %r437;
	mov.u32 	%r3089, %r445;
	@%p210 bra 	$L__BB0_178;
$L__BB0_177:
	setp.ge.u32 	%p270, %r3088, %r3089;
$L__BB0_178:
	selp.b32 	%r448, %r438, %r430, %p270;
	selp.b32 	%r449, %r439, %r431, %p270;
	selp.b32 	%r450, %r440, %r432, %p270;
	selp.b32 	%r451, %r441, %r433, %p270;
	selp.b32 	%r452, %r442, %r434, %p270;
	selp.b32 	%r453, %r443, %r435, %p270;
	selp.b32 	%r454, %r444, %r436, %p270;
	selp.b32 	%r455, %r445, %r437, %p270;
	ld.shared.v4.u32 	{%r456, %r457, %r458, %r459}, [_ZZ6plinkoILj512ELj524288ELj1EEvP10byte_arr_tILj32EEP9message_tE14reduce_storage+448];
	ld.shared.v4.u32 	{%r460, %r461, %r462, %r463}, [_ZZ6plinkoILj512ELj524288ELj1EEvP10byte_arr_tILj32EEP9message_tE14reduce_storage+464];
	setp.ne.s32 	%p211, %r448, %r456;
	mov.u32 	%r3090, %r448;
	mov.u32 	%r3091, %r456;
	@%p211 bra 	$L__BB0_186;
	setp.ne.s32 	%p212, %r449, %r457;
	mov.u32 	%r3090, %r449;
	mov.u32 	%r3091, %r457;
	@%p212 bra 	$L__BB0_186;
	setp.ne.s32 	%p213, %r450, %r458;
	mov.u32 	%r3090, %r450;
	mov.u32 	%r3091, %r458;
	@%p213 bra 	$L__BB0_186;
	setp.ne.s32 	%p214, %r451, %r459;
	mov.u32 	%r3090, %r451;
	mov.u32 	%r3091, %r459;
	@%p214 bra 	$L__BB0_186;
	setp.ne.s32 	%p215, %r452, %r460;
	mov.u32 	%r3090, %r452;
	mov.u32 	%r3091, %r460;
	@%p215 bra 	$L__BB0_186;
	setp.ne.s32 	%p216, %r453, %r461;
	mov.u32 	%r3090, %r453;
	mov.u32 	%r3091, %r461;
	@%p216 bra 	$L__BB0_186;
	setp.ne.s32 	%p217, %r454, %r462;
	mov.u32 	%r3090, %r454;
	mov.u32 	%r3091, %r462;
	@%p217 bra 	$L__BB0_186;
	setp.eq.s32 	%p219, %r455, %r463;
	mov.pred 	%p271, -1;
	mov.u32 	%r3090, %r455;
	mov.u32 	%r3091, %r463;
	@%p219 bra 	$L__BB0_187;
$L__BB0_186:
	setp.ge.u32 	%p271, %r3090, %r3091;
$L__BB0_187:
	selp.b32 	%r466, %r456, %r448, %p271;
	selp.b32 	%r467, %r457, %r449, %p271;
	selp.b32 	%r468, %r458, %r450, %p271;
	selp.b32 	%r469, %r459, %r451, %p271;
	selp.b32 	%r470, %r460, %r452, %p271;
	selp.b32 	%r471, %r461, %r453, %p271;
	selp.b32 	%r472, %r462, %r454, %p271;
	selp.b32 	%r473, %r463, %r455, %p271;
	ld.shared.v4.u32 	{%r474, %r475, %r476, %r477}, [_ZZ6plinkoILj512ELj524288ELj1EEvP10byte_arr_tILj32EEP9message_tE14reduce_storage+480];
	ld.shared.v4.u32 	{%r478, %r479, %r480, %r481}, [_ZZ6plinkoILj512ELj524288ELj1EEvP10byte_arr_tILj32EEP9message_tE14reduce_storage+496];
	setp.ne.s32 	%p220, %r466, %r474;
	mov.u32 	%r3092, %r466;
	mov.u32 	%r3093, %r474;
	@%p220 bra 	$L__BB0_195;
	setp.ne.s32 	%p221, %r467, %r475;
	mov.u32 	%r3092, %r467;
	mov.u32 	%r3093, %r475;
	@%p221 bra 	$L__BB0_195;
	setp.ne.s32 	%p222, %r468, %r476;
	mov.u32 	%r3092, %r468;
	mov.u32 	%r3093, %r476;
	@%p222 bra 	$L__BB0_195;
	setp.ne.s32 	%p223, %r469, %r477;
	mov.u32 	%r3092, %r469;
	mov.u32 	%r3093, %r477;
	@%p223 bra 	$L__BB0_195;
	setp.ne.s32 	%p224, %r470, %r478;
	mov.u32 	%r3092, %r470;
	mov.u32 	%r3093, %r478;
	@%p224 bra 	$L__BB0_195;
	setp.ne.s32 	%p225, %r471, %r479;
	mov.u32 	%r3092, %r471;
	mov.u32 	%r3093, %r479;
	@%p225 bra 	$L__BB0_195;
	setp.ne.s32 	%p226, %r472, %r480;
	mov.u32 	%r3092, %r472;
	mov.u32 	%r3093, %r480;
	@%p226 bra 	$L__BB0_195;
	setp.eq.s32 	%p228, %r473, %r481;
	mov.pred 	%p272, -1;
	mov.u32 	%r3092, %r473;
	mov.u32 	%r3093, %r481;
	@%p228 bra 	$L__BB0_196;
$L__BB0_195:
	setp.ge.u32 	%p272, %r3092, %r3093;
$L__BB0_196:
	selp.b32 	%r484, %r474, %r466, %p272;
	selp.b32 	%r485, %r475, %r467, %p272;
	selp.b32 	%r486, %r476, %r468, %p272;
	selp.b32 	%r487, %r477, %r469, %p272;
	selp.b32 	%r488, %r478, %r470, %p272;
	selp.b32 	%r489, %r479, %r471, %p272;
	selp.b32 	%r490, %r480, %r472, %p272;
	selp.b32 	%r491, %r481, %r473, %p272;
	ld.shared.v4.u32 	{%r492, %r493, %r494, %r495}, [_ZZ6plinkoILj512ELj524288ELj1EEvP10byte_arr_tILj32EEP9message_tE14reduce_storage+512];
	ld.shared.v4.u32 	{%r496, %r497, %r498, %r499}, [_ZZ6plinkoILj512ELj524288ELj1EEvP10byte_arr_tILj32EEP9message_tE14reduce_storage+528];
	setp.ne.s32 	%p229, %r484, %r492;
	mov.u32 	%r3094, %r484;
	mov.u32 	%r3095, %r492;
	@%p229 bra 	$L__BB0_204;
	setp.ne.s32 	%p230, %r485, %r493;
	mov.u32 	%r3094, %r485;
	mov.u32 	%r3095, %r493;
	@%p230 bra 	$L__BB0_204;
	setp.ne.s32 	%p231, %r486, %r494;
	mov.u32 	%r3094, %r486;
	mov.u32 	%r3095, %r494;
	@%p231 bra 	$L__BB0_204;
	setp.ne.s32 	%p232, %r487, %r495;
	mov.u32 	%r3094, %r487;
	mov.u32 	%r3095, %r495;
	@%p232 bra 	$L__BB0_204;
	setp.ne.s32 	%p233, %r488, %r496;
	mov.u32 	%r3094, %r488;
	mov.u32 	%r3095, %r496;
	@%p233 bra 	$L__BB0_204;
	setp.ne.s32 	%p234, %r489, %r497;
	mov.u32 	%r3094, %r489;
	mov.u32 	%r3095, %r497;
	@%p234 bra 	$L__BB0_204;
	setp.ne.s32 	%p235, %r490, %r498;
	mov.u32 	%r3094, %r490;
	mov.u32 	%r3095, %r498;
	@%p235 bra 	$L__BB0_204;
	setp.eq.s32 	%p237, %r491, %r499;
	mov.pred 	%p273, -1;
	mov.u32 	%r3094, %r491;
	mov.u32 	%r3095, %r499;
	@%p237 bra 	$L__BB0_205;
$L__BB0_204:
	setp.ge.u32 	%p273, %r3094, %r3095;
$L__BB0_205:
	selp.b32 	%r3035, %r492, %r484, %p273;
	selp.b32 	%r3034, %r493, %r485, %p273;
	selp.b32 	%r3033, %r494, %r486, %p273;
	selp.b32 	%r3032, %r495, %r487, %p273;
	selp.b32 	%r3031, %r496, %r488, %p273;
	selp.b32 	%r3030, %r497, %r489, %p273;
	selp.b32 	%r3029, %r498, %r490, %p273;
	selp.b32 	%r3028, %r499, %r491, %p273;
$L__BB0_206:
	setp.ne.s32 	%p238, %r239, 0;
	@%p238 bra 	$L__BB0_208;
	st.shared.v4.u32 	[_ZZ6plinkoILj512ELj524288ELj1EEvP10byte_arr_tILj32EEP9message_tE16best_shared_hash], {%r3035, %r3034, %r3033, %r3032};
	st.shared.v4.u32 	[_ZZ6plinkoILj512ELj524288ELj1EEvP10byte_arr_tILj32EEP9message_tE16best_shared_hash+16], {%r3031, %r3030, %r3029, %r3028};
$L__BB0_208:
	bar.sync 	0;
	ld.shared.v4.u32 	{%r2928, %r2929, %r2930, %r2931}, [_ZZ6plinkoILj512ELj524288ELj1EEvP10byte_arr_tILj32EEP9message_tE16best_shared_hash];
	setp.ne.s32 	%p239, %r2928, %r2988;
	setp.ne.s32 	%p240, %r2929, %r2969;
	or.pred  	%p241, %p239, %p240;
	setp.ne.s32 	%p242, %r2930, %r2968;
	or.pred  	%p243, %p241, %p242;
	setp.ne.s32 	%p244, %r2931, %r2967;
	or.pred  	%p245, %p243, %p244;
	ld.shared.v4.u32 	{%r2936, %r2937, %r2938, %r2939}, [_ZZ6plinkoILj512ELj524288ELj1EEvP10byte_arr_tILj32EEP9message_tE16best_shared_hash+16];
	setp.ne.s32 	%p246, %r2936, %r2966;
	or.pred  	%p247, %p245, %p246;
	setp.ne.s32 	%p248, %r2937, %r2965;
	or.pred  	%p249, %p247, %p248;
	setp.ne.s32 	%p250, %r2938, %r2964;
	or.pred  	%p251, %p249, %p250;
	setp.ne.s32 	%p252, %r2939, %r2963;
	or.pred  	%p253, %p251, %p252;
	@%p253 bra 	$L__BB0_210;
	ld.param.u64 	%rd40, [_Z6plinkoILj512ELj524288ELj1EEvP10byte_arr_tILj32EEP9message_t_param_1];
	ld.param.u64 	%rd39, [_Z6plinkoILj512ELj524288ELj1EEvP10byte_arr_tILj32EEP9message_t_param_0];
	mov.u32 	%r2944, %ctaid.x;
	cvta.to.global.u64 	%rd33, %rd39;
	mul.wide.u32 	%rd34, %r2944, 32;
	add.s64 	%rd35, %rd33, %rd34;
	st.global.v8.u32 	[%rd35], {%r2988, %r2969, %r2968, %r2967, %r2966, %r2965, %r2964, %r2963};
	mov.b32 	%r2945, 291;
	mov.b32 	%r2946, 0;
	prmt.b32 	%r2947, %r2987, %r2946, %r2945;
	prmt.b32 	%r2948, %r2986, %r2946, %r2945;
	prmt.b32 	%r2949, %r2985, %r2946, %r2945;
	prmt.b32 	%r2950, %r2984, %r2946, %r2945;
	prmt.b32 	%r2951, %r2983, %r2946, %r2945;
	prmt.b32 	%r2952, %r2982, %r2946, %r2945;
	prmt.b32 	%r2953, %r2981, %r2946, %r2945;
	prmt.b32 	%r2954, %r2980, %r2946, %r2945;
	prmt.b32 	%r2955, %r2979, %r2946, %r2945;
	prmt.b32 	%r2956, %r2978, %r2946, %r2945;
	prmt.b32 	%r2957, %r2977, %r2946, %r2945;
	prmt.b32 	%r2958, %r2976, %r2946, %r2945;
	prmt.b32 	%r2959, %r2975, %r2946, %r2945;
	prmt.b32 	%r2960, %r2974, %r2946, %r2945;
	prmt.b32 	%r2961, %r2973, %r2946, %r2945;
	prmt.b32 	%r2962, %r2972, %r2946, %r2945;
	cvta.to.global.u64 	%rd36, %rd40;
	mul.wide.u32 	%rd37, %r2944, 64;
	add.s64 	%rd38, %rd36, %rd37;
	st.global.v8.u32 	[%rd38], {%r2947, %r2948, %r2949, %r2950, %r2951, %r2952, %r2953, %r2954};
	st.global.v8.u32 	[%rd38+32], {%r2955, %r2956, %r2957, %r2958, %r2959, %r2960, %r2961, %r2962};
$L__BB0_210:
	ret;

}


// ===== COMPILED SASS (sm_100) =====

	.target	sm_100

	.elftype	@"ET_EXEC"


//--------------------- .note.nv.tkinfo           --------------------------
	.section	.note.nv.tkinfo,"",@"SHT_NOTE"
	.sectionflags	@"SHF_NOTE_NV_TKINFO"
	.tkinfo
        /*0018*/ 	.word	0x00000002
        /*0030*/ 	.string	""
        /*0030*/ 	.string	"ptxas"
        /*0030*/ 	.string	"Cuda compilation tools, release 13.0, V13.0.88"
        /*0030*/ 	.string	"Build cuda_13.0.r13.0/compiler.36424714_0"
        /*0030*/ 	.string	"-arch sm_100 -m 64 "



//--------------------- .note.nv.cuinfo           --------------------------
	.section	.note.nv.cuinfo,"",@"SHT_NOTE"
	.sectionflags	@"SHF_NOTE_NV_CUINFO"
        /*0018*/ 	.short	0x0002
        /*001a*/ 	.short	0x0064
        /*001c*/ 	.short	0x0082
	.zero		2


//--------------------- .nv.info                  --------------------------
	.section	.nv.info,"",@"SHT_CUDA_INFO"
	.align	4


	//----- nvinfo : EIATTR_REGCOUNT
	.align		4
        /*0000*/ 	.byte	0x04, 0x2f
        /*0002*/ 	.short	(.L_32 - .L_31)
	.align		4
.L_31:
        /*0004*/ 	.word	index@(_Z6plinkoILj512ELj524288ELj1EEvP10byte_arr_tILj32EEP9message_t)
        /*0008*/ 	.word	0x0000005c


	//----- nvinfo : EIATTR_FRAME_SIZE
	.align		4
.L_32:
        /*000c*/ 	.byte	0x04, 0x11
        /*000e*/ 	.short	(.L_34 - .L_33)
	.align		4
.L_33:
        /*0010*/ 	.word	index@(_Z6plinkoILj512ELj524288ELj1EEvP10byte_arr_tILj32EEP9message_t)
        /*0014*/ 	.word	0x00000000


	//----- nvinfo : EIATTR_MIN_STACK_SIZE
	.align		4
.L_34:
        /*0018*/ 	.byte	0x04, 0x12
        /*001a*/ 	.short	(.L_36 - .L_35)
	.align		4
.L_35:
        /*001c*/ 	.word	index@(_Z6plinkoILj512ELj524288ELj1EEvP10byte_arr_tILj32EEP9message_t)
        /*0020*/ 	.word	0x00000000
.L_36:


//--------------------- .nv.compat                --------------------------
	.section	.nv.compat,"",@"SHT_CUDA_COMPAT_INFO"
	.align	4
        /*0000*/ 	.byte	0x02, 0x09, 0x00, 0x00, 0x02, 0x02, 0x01, 0x00, 0x02, 0x05, 0x05, 0x00, 0x03, 0x07, 0x01, 0x01
        /*0010*/ 	.byte	0x02, 0x03, 0x00, 0x00, 0x02, 0x06, 0x01, 0x00, 0x04, 0x0b, 0x08, 0x00, 0x09, 0x00, 0x00, 0x00
        /*0020*/ 	.byte	0x00, 0x00, 0x00, 0x00


//--------------------- .nv.info._Z6plinkoILj512ELj524288ELj1EEvP10byte_arr_tILj32EEP9message_t --------------------------
	.section	.nv.info._Z6plinkoILj512ELj524288ELj1EEvP10byte_arr_tILj32EEP9message_t,"",@"SHT_CUDA_INFO"
	.sectionflags	@""
	.align	4


	//----- nvinfo : EIATTR_CUDA_API_VERSION
	.align		4
        /*0000*/ 	.byte	0x04, 0x37
        /*0002*/ 	.short	(.L_38 - .L_37)
.L_37:
        /*0004*/ 	.word	0x00000082


	//----- nvinfo : EIATTR_KPARAM_INFO
	.align		4
.L_38:
        /*0008*/ 	.byte	0x04, 0x17
        /*000a*/ 	.short	(.L_40 - .L_39)
.L_39:
        /*000c*/ 	.word	0x00000000
        /*0010*/ 	.short	0x0001
        /*0012*/ 	.short	0x0008
        /*0014*/ 	.byte	0x00, 0xf5, 0x21, 0x00


	//----- nvinfo : EIATTR_KPARAM_INFO
	.align		4
.L_40:
        /*0018*/ 	.byte	0x04, 0x17
        /*001a*/ 	.short	(.L_42 - .L_41)
.L_41:
        /*001c*/ 	.word	0x00000000
        /*0020*/ 	.short	0x0000
        /*0022*/ 	.short	0x0000
        /*0024*/ 	.byte	0x00, 0xf5, 0x21, 0x00


	//----- nvinfo : EIATTR_SPARSE_MMA_MASK
	.align		4
.L_42:
        /*0028*/ 	.byte	0x03, 0x50
        /*002a*/ 	.short	0x0000


	//----- nvinfo : EIATTR_MAXREG_COUNT
	.align		4
        /*002c*/ 	.byte	0x03, 0x1b
        /*002e*/ 	.short	0x0080


	//----- nvinfo : EIATTR_NUM_BARRIERS
	.align		4
        /*0030*/ 	.byte	0x02, 0x4c
        /*0032*/ 	.byte	0x01
	.zero		1


	//----- nvinfo : EIATTR_MERCURY_ISA_VERSION
	.align		4
        /*0034*/ 	.byte	0x03, 0x5f
        /*0036*/ 	.short	0x0101


	//----- nvinfo : EIATTR_COOP_GROUP_MASK_REGIDS
	.align		4
        /*0038*/ 	.byte	0x04, 0x29
        /*003a*/ 	.short	(.L_44 - .L_43)


	//   ....[0]....
.L_43:
        /*003c*/ 	.word	0xffffffff


	//   ....[1]....
        /*0040*/ 	.word	0xffffffff


	//   ....[2]....
        /*0044*/ 	.word	0xffffffff


	//   ....[3]....
        /*0048*/ 	.word	0xffffffff


	//   ....[4]....
        /*004c*/ 	.word	0xffffffff


	//   ....[5]....
        /*0050*/ 	.word	0xffffffff


	//   ....[6]....
        /*0054*/ 	.word	0xffffffff


	//   ....[7]....
        /*0058*/ 	.word	0xffffffff


	//   ....[8]....
        /*005c*/ 	.word	0xffffffff


	//   ....[9]....
        /*0060*/ 	.word	0xffffffff


	//   ....[10]....
        /*0064*/ 	.word	0xffffffff


	//   ....[11]....
        /*0068*/ 	.word	0xffffffff


	//   ....[12]....
        /*006c*/ 	.word	0xffffffff


	//   ....[13]....
        /*0070*/ 	.word	0xffffffff


	//   ....[14]....
        /*0074*/ 	.word	0xffffffff


	//   ....[15]....
        /*0078*/ 	.word	0xffffffff


	//   ....[16]....
        /*007c*/ 	.word	0xffffffff


	//   ....[17]....
        /*0080*/ 	.word	0xffffffff


	//   ....[18]....
        /*0084*/ 	.word	0xffffffff


	//   ....[19]....
        /*0088*/ 	.word	0xffffffff


	//   ....[20]....
        /*008c*/ 	.word	0xffffffff


	//   ....[21]....
        /*0090*/ 	.word	0xffffffff


	//   ....[22]....
        /*0094*/ 	.word	0xffffffff


	//   ....[23]....
        /*0098*/ 	.word	0xffffffff


	//   ....[24]....
        /*009c*/ 	.word	0xffffffff


	//   ....[25]....
        /*00a0*/ 	.word	0xffffffff


	//   ....[26]....
        /*00a4*/ 	.word	0xffffffff


	//   ....[27]....
        /*00a8*/ 	.word	0xffffffff


	//   ....[28]....
        /*00ac*/ 	.word	0xffffffff


	//   ....[29]....
        /*00b0*/ 	.word	0xffffffff


	//   ....[30]....
        /*00b4*/ 	.word	0xffffffff


	//   ....[31]....
        /*00b8*/ 	.word	0xffffffff


	//   ....[32]....
        /*00bc*/ 	.word	0xffffffff


	//   ....[33]....
        /*00c0*/ 	.word	0xffffffff


	//   ....[34]....
        /*00c4*/ 	.word	0xffffffff


	//   ....[35]....
        /*00c8*/ 	.word	0xffffffff


	//   ....[36]....
        /*00cc*/ 	.word	0xffffffff


	//   ....[37]....
        /*00d0*/ 	.word	0xffffffff


	//   ....[38]....
        /*00d4*/ 	.word	0xffffffff


	//   ....[39]....
        /*00d8*/ 	.word	0xffffffff


	//----- nvinfo : EIATTR_COOP_GROUP_INSTR_OFFSETS
	.align		4
.L_44:
        /*00dc*/ 	.byte	0x04, 0x28
        /*00de*/ 	.short	(.L_46 - .L_45)


	//   ....[0]....
.L_45:
        /*00e0*/ 	.word	0x00006120


	//   ....[1]....
        /*00e4*/ 	.word	0x00006150


	//   ....[2]....
        /*00e8*/ 	.word	0x00006180


	//   ....[3]....
        /*00ec*/ 	.word	0x000061b0


	//   ....[4]....
        /*00f0*/ 	.word	0x000061d0


	//   ....[5]....
        /*00f4*/ 	.word	0x000061e0


	//   ....[6]....
        /*00f8*/ 	.word	0x000061f0


	//   ....[7]....
        /*00fc*/ 	.word	0x00006210


	//   ....[8]....
        /*0100*/ 	.word	0x00006510


	//   ....[9]....
        /*0104*/ 	.word	0x00006530


	//   ....[10]....
        /*0108*/ 	.word	0x00006540


	//   ....[11]....
        /*010c*/ 	.word	0x00006550


	//   ....[12]....
        /*0110*/ 	.word	0x00006560


	//   ....[13]....
        /*0114*/ 	.word	0x00006570


	//   ....[14]....
        /*0118*/ 	.word	0x00006580


	//   ....[15]....
        /*011c*/ 	.word	0x00006590


	//   ....[16]....
        /*0120*/ 	.word	0x00006890


	//   ....[17]....
        /*0124*/ 	.word	0x000068b0


	//   ....[18]....
        /*0128*/ 	.word	0x000068c0


	//   ....[19]....
        /*012c*/ 	.word	0x000068d0


	//   ....[20]....
        /*0130*/ 	.word	0x000068e0


	//   ....[21]....
        /*0134*/ 	.word	0x000068f0


	//   ....[22]....
        /*0138*/ 	.word	0x00006900


	//   ....[23]....
        /*013c*/ 	.word	0x00006910


	//   ....[24]....
        /*0140*/ 	.word	0x00006c10


	//   ....[25]....
        /*0144*/ 	.word	0x00006c30


	//   ....[26]....
        /*0148*/ 	.word	0x00006c40


	//   ....[27]....
        /*014c*/ 	.word	0x00006c50


	//   ....[28]....
        /*0150*/ 	.word	0x00006c60


	//   ....[29]....
        /*0154*/ 	.word	0x00006c70


	//   ....[30]....
        /*0158*/ 	.word	0x00006c80


	//   ....[31]....
        /*015c*/ 	.word	0x00006c90


	//   ....[32]....
        /*0160*/ 	.word	0x00006f90


	//   ....[33]....
        /*0164*/ 	.word	0x00006fb0


	//   ....[34]....
        /*0168*/ 	.word	0x00006fc0


	//   ....[35]....
        /*016c*/ 	.word	0x00006fd0


	//   ....[36]....
        /*0170*/ 	.word	0x00006fe0


	//   ....[37]....
        /*0174*/ 	.word	0x00006ff0


	//   ....[38]....
        /*0178*/ 	.word	0x00007000


	//   ....[39]....
        /*017c*/ 	.word	0x00007010


	//----- nvinfo : EIATTR_VRC_CTA_INIT_COUNT
	.align		4
.L_46:
        /*0180*/ 	.byte	0x02, 0x4a
	.zero		1
	.zero		1


	//----- nvinfo : EIATTR_EXIT_INSTR_OFFSETS
	.align		4
        /*0184*/ 	.byte	0x04, 0x1c
        /*0186*/ 	.short	(.L_48 - .L_47)


	//   ....[0]....
.L_47:
        /*0188*/ 	.word	0x0000a020


	//   ....[1]....
        /*018c*/ 	.word	0x0000a1a0


	//----- nvinfo : EIATTR_MAX_THREADS
	.align		4
.L_48:
        /*0190*/ 	.byte	0x04, 0x05
        /*0192*/ 	.short	(.L_50 - .L_49)
.L_49:
        /*0194*/ 	.word	0x00000200
        /*0198*/ 	.word	0x00000001
        /*019c*/ 	.word	0x00000001


	//----- nvinfo : EIATTR_CRS_STACK_SIZE
	.align		4
.L_50:
        /*01a0*/ 	.byte	0x04, 0x1e
        /*01a2*/ 	.short	(.L_52 - .L_51)
.L_51:
        /*01a4*/ 	.word	0x00000000


	//----- nvinfo : EIATTR_CBANK_PARAM_SIZE
	.align		4
.L_52:
        /*01a8*/ 	.byte	0x03, 0x19
        /*01aa*/ 	.short	0x0010


	//----- nvinfo : EIATTR_PARAM_CBANK
	.align		4
        /*01ac*/ 	.byte	0x04, 0x0a
        /*01ae*/ 	.short	(.L_54 - .L_53)
	.align		4
.L_53:
        /*01b0*/ 	.word	index@(.nv.constant0._Z6plinkoILj512ELj524288ELj1EEvP10byte_arr_tILj32EEP9message_t)
        /*01b4*/ 	.short	0x0380
        /*01b6*/ 	.short	0x0010


	//----- nvinfo : EIATTR_SW_WAR
	.align		4
.L_54:
        /*01b8*/ 	.byte	0x04, 0x36
        /*01ba*/ 	.short	(.L_56 - .L_55)
.L_55:
        /*01bc*/ 	.word	0x00000008
.L_56:


//--------------------- .nv.callgraph             --------------------------
	.section	.nv.callgraph,"",@"SHT_CUDA_CALLGRAPH"
	.align	4
	.sectionentsize	8
	.align		4
        /*0000*/ 	.word	0x00000000
	.align		4
        /*0004*/ 	.word	0xffffffff
	.align		4
        /*0008*/ 	.word	0x00000000
	.align		4
        /*000c*/ 	.word	0xfffffffe
	.align		4
        /*0010*/ 	.word	0x00000000
	.align		4
        /*0014*/ 	.word	0xfffffffd
	.align		4
        /*0018*/ 	.word	0x00000000
	.align		4
        /*001c*/ 	.word	0xfffffffc


//--------------------- .nv.constant4             --------------------------
	.section	.nv.constant4,"a",@progbits
	.align	8
	.align		8
.nv.constant4:
        /*0000*/ 	.dword	chars
	.align		8
        /*0008*/ 	.dword	k
	.align		8
        /*0010*/ 	.dword	h0
	.align		8
        /*0018*/ 	.dword	_ZN34_INTERNAL_0ce7a817_4_k_cu_c50e09d94cuda3std3__45__cpo5beginE
	.align		8
        /*0020*/ 	.dword	_ZN34_INTERNAL_0ce7a817_4_k_cu_c50e09d94cuda3std3__45__cpo3endE
	.align		8
        /*0028*/ 	.dword	_ZN34_INTERNAL_0ce7a817_4_k_cu_c50e09d94cuda3std3__45__cpo6cbeginE
	.align		8
        /*0030*/ 	.dword	_ZN34_INTERNAL_0ce7a817_4_k_cu_c50e09d94cuda3std3__45__cpo4cendE
	.align		8
        /*0038*/ 	.dword	_ZN34_INTERNAL_0ce7a817_4_k_cu_c50e09d94cuda3std3__45__cpo6rbeginE
	.align		8
        /*0040*/ 	.dword	_ZN34_INTERNAL_0ce7a817_4_k_cu_c50e09d94cuda3std3__45__cpo4rendE
	.align		8
        /*0048*/ 	.dword	_ZN34_INTERNAL_0ce7a817_4_k_cu_c50e09d94cuda3std3__45__cpo7crbeginE
	.align		8
        /*0050*/ 	.dword	_ZN34_INTERNAL_0ce7a817_4_k_cu_c50e09d94cuda3std3__45__cpo5crendE
	.align		8
        /*0058*/ 	.dword	_ZN34_INTERNAL_0ce7a817_4_k_cu_c50e09d94cuda3std3__436_GLOBAL__N__0ce7a817_4_k_cu_c50e09d96ignoreE
	.align		8
        /*0060*/ 	.dword	_ZN34_INTERNAL_0ce7a817_4_k_cu_c50e09d94cuda3std3__419piecewise_constructE
	.align		8
        /*0068*/ 	.dword	_ZN34_INTERNAL_0ce7a817_4_k_cu_c50e09d94cuda3std3__48in_placeE
	.align		8
        /*0070*/ 	.dword	_ZN34_INTERNAL_0ce7a817_4_k_cu_c50e09d94cuda3std3__420unreachable_sentinelE
	.align		8
        /*0078*/ 	.dword	_ZN34_INTERNAL_0ce7a817_4_k_cu_c50e09d94cuda3std6ranges3__45__cpo4swapE
	.align		8
        /*0080*/ 	.dword	_ZN34_INTERNAL_0ce7a817_4_k_cu_c50e09d94cuda3std6ranges3__45__cpo9iter_moveE
	.align		8
        /*0088*/ 	.dword	_ZN34_INTERNAL_0ce7a817_4_k_cu_c50e09d94cuda3std6ranges3__45__cpo5beginE
	.align		8
        /*0090*/ 	.dword	_ZN34_INTERNAL_0ce7a817_4_k_cu_c50e09d94cuda3std6ranges3__45__cpo3endE
	.align		8
        /*0098*/ 	.dword	_ZN34_INTERNAL_0ce7a817_4_k_cu_c50e09d94cuda3std6ranges3__45__cpo6cbeginE
	.align		8
        /*00a0*/ 	.dword	_ZN34_INTERNAL_0ce7a817_4_k_cu_c50e09d94cuda3std6ranges3__45__cpo4cendE
	.align		8
        /*00a8*/ 	.dword	_ZN34_INTERNAL_0ce7a817_4_k_cu_c50e09d94cuda3std6ranges3__45__cpo7advanceE
	.align		8
        /*00b0*/ 	.dword	_ZN34_INTERNAL_0ce7a817_4_k_cu_c50e09d94cuda3std6ranges3__45__cpo9iter_swapE
	.align		8
        /*00b8*/ 	.dword	_ZN34_INTERNAL_0ce7a817_4_k_cu_c50e09d94cuda3std6ranges3__45__cpo4nextE
	.align		8
        /*00c0*/ 	.dword	_ZN34_INTERNAL_0ce7a817_4_k_cu_c50e09d94cuda3std6ranges3__45__cpo4prevE
	.align		8
        /*00c8*/ 	.dword	_ZN34_INTERNAL_0ce7a817_4_k_cu_c50e09d94cuda3std6ranges3__45__cpo4dataE
	.align		8
        /*00d0*/ 	.dword	_ZN34_INTERNAL_0ce7a817_4_k_cu_c50e09d94cuda3std6ranges3__45__cpo5cdataE
	.align		8
        /*00d8*/ 	.dword	_ZN34_INTERNAL_0ce7a817_4_k_cu_c50e09d94cuda3std6ranges3__45__cpo4sizeE
	.align		8
        /*00e0*/ 	.dword	_ZN34_INTERNAL_0ce7a817_4_k_cu_c50e09d94cuda3std6ranges3__45__cpo5ssizeE
	.align		8
        /*00e8*/ 	.dword	_ZN34_INTERNAL_0ce7a817_4_k_cu_c50e09d94cuda3std6ranges3__45__cpo8distanceE
	.align		8
        /*00f0*/ 	.dword	_ZN34_INTERNAL_0ce7a817_4_k_cu_c50e09d96thrust24THRUST_300001_SM_1000_NS6system6detail10sequential3seqE


//--------------------- .text._Z6plinkoILj512ELj524288ELj1EEvP10byte_arr_tILj32EEP9message_t --------------------------
	.section	.text._Z6plinkoILj512ELj524288ELj1EEvP10byte_arr_tILj32EEP9message_t,"ax",@progbits
	.align	128
        .global         _Z6plinkoILj512ELj524288ELj1EEvP10byte_arr_tILj32EEP9message_t
        .type           _Z6plinkoILj512ELj524288ELj1EEvP10byte_arr_tILj32EEP9message_t,@function
        .size           _Z6plinkoILj512ELj524288ELj1EEvP10byte_arr_tILj32EEP9message_t,(.L_x_78 - _Z6plinkoILj512ELj524288ELj1EEvP10byte_arr_tILj32EEP9message_t)
        .other          _Z6plinkoILj512ELj524288ELj1EEvP10byte_arr_tILj32EEP9message_t,@"STO_CUDA_ENTRY STV_DEFAULT"
_Z6plinkoILj512ELj524288ELj1EEvP10byte_arr_tILj32EEP9message_t:
.text._Z6plinkoILj512ELj524288ELj1EEvP10byte_arr_tILj32EEP9message_t:
[----:B------:R-:W-:Y:S08]  /*0000*/  LDC R1, c[0x0][0x37c] ;  /* 0x0000df00ff017b82 */ /* 0x000ff00000000800 */
[----:B------:R-:W0:Y:S01]  /*0010*/  LDC.64 R6, c[0x0][0x388] ;  /* 0x0000e200ff067b82 */ /* 0x000e220000000a00 */
[----:B------:R-:W0:Y:S01]  /*0020*/  LDCU.64 UR10, c[0x0][0x358] ;  /* 0x00006b00ff0a77ac */ /* 0x000e220008000a00 */
[----:B------:R-:W1:Y:S01]  /*0030*/  LDCU.64 UR14, c[0x4][URZ] ;  /* 0x01000000ff0e77ac */ /* 0x000e620008000a00 */
[----:B0-----:R-:W2:Y:S04]  /*0040*/  LDG.E R0, desc[UR10][R6.64] ;  /* 0x0000000a06007981 */ /* 0x001ea8000c1e1900 */
[----:B------:R-:W3:Y:S04]  /*0050*/  LDG.E R2, desc[UR10][R6.64+0x4] ;  /* 0x0000040a06027981 */ /* 0x000ee8000c1e1900 */
[----:B------:R-:W4:Y:S04]  /*0060*/  LDG.E R3, desc[UR10][R6.64+0x8] ;  /* 0x0000080a06037981 */ /* 0x000f28000c1e1900 */
[----:B------:R-:W5:Y:S04]  /*0070*/  LDG.E R12, desc[UR10][R6.64+0xc] ;  /* 0x00000c0a060c7981 */ /* 0x000f68000c1e1900 */
        /* <DEDUP_REMOVED lines=9> */
[----:B------:R0:W5:Y:S01]  /*0110*/  LDG.E R32, desc[UR10][R6.64+0x34] ;  /* 0x0000340a06207981 */ /* 0x000162000c1e1900 */
[----:B------:R-:W-:Y:S01]  /*0120*/  UMOV UR4, URZ ;  /* 0x000000ff00047c82 */ /* 0x000fe20008000000 */
[----:B------:R-:W-:Y:S01]  /*0130*/  UMOV UR5, URZ ;  /* 0x000000ff00057c82 */ /* 0x000fe20008000000 */
[----:B--2---:R-:W-:-:S04]  /*0140*/  PRMT R0, R0, 0x123, RZ ;  /* 0x0000012300007816 */ /* 0x004fc800000000ff */
[C---:B------:R-:W-:Y:S01]  /*0150*/  IADD3 R11, PT, PT, -R0.reuse, 0x67381d5d, RZ ;  /* 0x67381d5d000b7810 */ /* 0x040fe20007ffe1ff */
[----:B------:R-:W-:-:S03]  /*0160*/  VIADD R5, R0, 0x98c7e2a2 ;  /* 0x98c7e2a200057836 */ /* 0x000fc60000000000 */
[----:B------:R-:W-:Y:S02]  /*0170*/  LOP3.LUT R16, R11, 0x9b05688c, RZ, 0xc0, !PT ;  /* 0x9b05688c0b107812 */ /* 0x000fe400078ec0ff */
[C-C-:B------:R-:W-:Y:S02]  /*0180*/  SHF.L.W.U32.HI R8, R5.reuse, 0x1a, R5.reuse ;  /* 0x0000001a05087819 */ /* 0x140fe40000010e05 */
[C-C-:B------:R-:W-:Y:S02]  /*0190*/  SHF.L.W.U32.HI R9, R5.reuse, 0x15, R5.reuse ;  /* 0x0000001505097819 */ /* 0x140fe40000010e05 */
[----:B------:R-:W-:Y:S02]  /*01a0*/  SHF.L.W.U32.HI R10, R5, 0x7, R5 ;  /* 0x00000007050a7819 */ /* 0x000fe40000010e05 */
[----:B---3--:R-:W-:Y:S02]  /*01b0*/  PRMT R2, R2, 0x123, RZ ;  /* 0x0000012302027816 */ /* 0x008fe400000000ff */
[----:B------:R-:W-:-:S02]  /*01c0*/  LOP3.LUT R9, R10, R8, R9, 0x96, !PT ;  /* 0x000000080a097212 */ /* 0x000fc400078e9609 */
[----:B------:R-:W-:-:S04]  /*01d0*/  LOP3.LUT R16, R16, 0x510e527f, R5, 0xf8, !PT ;  /* 0x510e527f10107812 */ /* 0x000fc800078ef805 */
[----:B------:R-:W-:-:S04]  /*01e0*/  IADD3 R9, PT, PT, R16, R2, R9 ;  /* 0x0000000210097210 */ /* 0x000fc80007ffe009 */
[C---:B------:R-:W-:Y:S01]  /*01f0*/  IADD3 R11, PT, PT, -R9.reuse, -0x4d2a11af, RZ ;  /* 0xb2d5ee51090b7810 */ /* 0x040fe20007ffe1ff */
[----:B------:R-:W-:-:S03]  /*0200*/  VIADD R10, R9, 0xcd2a11ae ;  /* 0xcd2a11ae090a7836 */ /* 0x000fc60000000000 */
[----:B------:R-:W-:Y:S02]  /*0210*/  LOP3.LUT R11, R11, 0x510e527f, RZ, 0xc0, !PT ;  /* 0x510e527f0b0b7812 */ /* 0x000fe400078ec0ff */
[C-C-:B0-----:R-:W-:Y:S02]  /*0220*/  SHF.L.W.U32.HI R6, R10.reuse, 0x1a, R10.reuse ;  /* 0x0000001a0a067819 */ /* 0x141fe40000010e0a */
[C-C-:B------:R-:W-:Y:S02]  /*0230*/  SHF.L.W.U32.HI R7, R10.reuse, 0x15, R10.reuse ;  /* 0x000000150a077819 */ /* 0x140fe40000010e0a */
[----:B------:R-:W-:Y:S01]  /*0240*/  SHF.L.W.U32.HI R8, R10, 0x7, R10 ;  /* 0x000000070a087819 */ /* 0x000fe20000010e0a */
[----:B------:R-:W-:Y:S01]  /*0250*/  VIADD R15, R0, 0xfc08884d ;  /* 0xfc08884d000f7836 */ /* 0x000fe20000000000 */
[----:B----4-:R-:W-:Y:S02]  /*0260*/  PRMT R3, R3, 0x123, RZ ;  /* 0x0000012303037816 */ /* 0x010fe400000000ff */
[----:B------:R-:W-:-:S02]  /*0270*/  LOP3.LUT R6, R8, R6, R7, 0x96, !PT ;  /* 0x0000000608067212 */ /* 0x000fc400078e9607 */
[----:B------:R-:W-:Y:S02]  /*0280*/  LOP3.LUT R11, R11, R5, R10, 0xf8, !PT ;  /* 0x000000050b0b7212 */ /* 0x000fe400078ef80a */
[--C-:B------:R-:W-:Y:S02]  /*0290*/  SHF.L.W.U32.HI R7, R15, 0x13, R15.reuse ;  /* 0x000000130f077819 */ /* 0x100fe40000010e0f */
[----:B------:R-:W-:Y:S02]  /*02a0*/  IADD3 R11, PT, PT, R11, R3, R6 ;  /* 0x000000030b0b7210 */ /* 0x000fe40007ffe006 */
[C-C-:B------:R-:W-:Y:S02]  /*02b0*/  SHF.L.W.U32.HI R6, R15.reuse, 0x1e, R15.reuse ;  /* 0x0000001e0f067819 */ /* 0x140fe40000010e0f */
[----:B------:R-:W-:Y:S01]  /*02c0*/  SHF.L.W.U32.HI R8, R15, 0xa, R15 ;  /* 0x0000000a0f087819 */ /* 0x000fe20000010e0f */
[C---:B------:R-:W-:Y:S01]  /*02d0*/  VIADD R23, R11.reuse, 0xc2e12e0 ;  /* 0x0c2e12e00b177836 */ /* 0x040fe20000000000 */
[----:B------:R-:W-:-:S02]  /*02e0*/  IADD3 R18, PT, PT, -R11, -0xc2e12e1, RZ ;  /* 0xf3d1ed1f0b127810 */ /* 0x000fc40007ffe1ff */
[----:B------:R-:W-:Y:S02]  /*02f0*/  LOP3.LUT R6, R8, R6, R7, 0x96, !PT ;  /* 0x0000000608067212 */ /* 0x000fe400078e9607 */
[----:B------:R-:W-:Y:S02]  /*0300*/  LOP3.LUT R7, R15, 0xd16e48e2, RZ, 0xc0, !PT ;  /* 0xd16e48e20f077812 */ /* 0x000fe400078ec0ff */
[----:B------:R-:W-:Y:S02]  /*0310*/  SHF.L.W.U32.HI R8, R23, 0x1a, R23 ;  /* 0x0000001a17087819 */ /* 0x000fe40000010e17 */
[----:B------:R-:W-:Y:S02]  /*0320*/  IADD3 R6, PT, PT, R9, R6, R7 ;  /* 0x0000000609067210 */ /* 0x000fe40007ffe007 */
[C-C-:B------:R-:W-:Y:S02]  /*0330*/  SHF.L.W.U32.HI R17, R23.reuse, 0x15, R23.reuse ;  /* 0x0000001517117819 */ /* 0x140fe40000010e17 */
[----:B------:R-:W-:-:S02]  /*0340*/  SHF.L.W.U32.HI R16, R23, 0x7, R23 ;  /* 0x0000000717107819 */ /* 0x000fc40000010e17 */
[----:B------:R-:W-:Y:S01]  /*0350*/  LOP3.LUT R18, R5, R18, RZ, 0xc0, !PT ;  /* 0x0000001205127212 */ /* 0x000fe200078ec0ff */
[----:B------:R-:W-:Y:S01]  /*0360*/  VIADD R6, R6, 0xbabcc441 ;  /* 0xbabcc44106067836 */ /* 0x000fe20000000000 */
[----:B------:R-:W-:Y:S02]  /*0370*/  LOP3.LUT R17, R16, R8, R17, 0x96, !PT ;  /* 0x0000000810117212 */ /* 0x000fe400078e9611 */
[----:B-----5:R-:W-:Y:S02]  /*0380*/  PRMT R12, R12, 0x123, RZ ;  /* 0x000001230c0c7816 */ /* 0x020fe400000000ff */
[----:B------:R-:W-:Y:S02]  /*0390*/  LOP3.LUT R18, R18, R10, R23, 0xf8, !PT ;  /* 0x0000000a12127212 */ /* 0x000fe400078ef817 */
[----:B------:R-:W-:Y:S02]  /*03a0*/  SHF.L.W.U32.HI R7, R6, 0x1e, R6 ;  /* 0x0000001e06077819 */ /* 0x000fe40000010e06 */
[----:B------:R-:W-:-:S02]  /*03b0*/  IADD3 R17, PT, PT, R18, R12, R17 ;  /* 0x0000000c12117210 */ /* 0x000fc40007ffe011 */
[C-C-:B------:R-:W-:Y:S02]  /*03c0*/  SHF.L.W.U32.HI R8, R6.reuse, 0x13, R6.reuse ;  /* 0x0000001306087819 */ /* 0x140fe40000010e06 */
[----:B------:R-:W-:Y:S01]  /*03d0*/  SHF.L.W.U32.HI R9, R6, 0xa, R6 ;  /* 0x0000000a06097819 */ /* 0x000fe20000010e06 */
[C---:B------:R-:W-:Y:S01]  /*03e0*/  VIADD R56, R17.reuse, 0xa4ce148b ;  /* 0xa4ce148b11387836 */ /* 0x040fe20000000000 */
[----:B------:R-:W-:Y:S02]  /*03f0*/  IADD3 R19, PT, PT, -R17, 0x5b31eb74, RZ ;  /* 0x5b31eb7411137810 */ /* 0x000fe40007ffe1ff */
[----:B------:R-:W-:Y:S02]  /*0400*/  LOP3.LUT R7, R9, R7, R8, 0x96, !PT ;  /* 0x0000000709077212 */ /* 0x000fe400078e9608 */
[----:B------:R-:W-:Y:S02]  /*0410*/  LOP3.LUT R8, R15, 0x6a09e667, R6, 0xe8, !PT ;  /* 0x6a09e6670f087812 */ /* 0x000fe400078ee806 */
[----:B------:R-:W-:-:S02]  /*0420*/  SHF.L.W.U32.HI R9, R56, 0x1a, R56 ;  /* 0x0000001a38097819 */ /* 0x000fc40000010e38 */
[C-C-:B------:R-:W-:Y:S02]  /*0430*/  SHF.L.W.U32.HI R16, R56.reuse, 0x15, R56.reuse ;  /* 0x0000001538107819 */ /* 0x140fe40000010e38 */
[----:B------:R-:W-:Y:S02]  /*0440*/  SHF.L.W.U32.HI R18, R56, 0x7, R56 ;  /* 0x0000000738127819 */ /* 0x000fe40000010e38 */
[----:B------:R-:W-:Y:S02]  /*0450*/  LOP3.LUT R19, R10, R19, RZ, 0xc0, !PT ;  /* 0x000000130a137212 */ /* 0x000fe400078ec0ff */
[----:B------:R-:W-:Y:S02]  /*0460*/  IADD3 R7, PT, PT, R11, R8, R7 ;  /* 0x000000080b077210 */ /* 0x000fe40007ffe007 */
[----:B------:R-:W-:Y:S02]  /*0470*/  LOP3.LUT R16, R18, R9, R16, 0x96, !PT ;  /* 0x0000000912107212 */ /* 0x000fe400078e9610 */
[----:B------:R-:W-:Y:S01]  /*0480*/  PRMT R13, R13, 0x123, RZ ;  /* 0x000001230d0d7816 */ /* 0x000fe200000000ff */
[----:B------:R-:W-:Y:S01]  /*0490*/  VIADD R33, R7, 0x50c6645b ;  /* 0x50c6645b07217836 */ /* 0x000fe20000000000 */
[----:B------:R-:W-:-:S04]  /*04a0*/  LOP3.LUT R19, R19, R23, R56, 0xf8, !PT ;  /* 0x0000001713137212 */ /* 0x000fc800078ef838 */
[----:B------:R-:W-:Y:S02]  /*04b0*/  IADD3 R16, PT, PT, R19, R13, R16 ;  /* 0x0000000d13107210 */ /* 0x000fe40007ffe010 */
[C-C-:B------:R-:W-:Y:S02]  /*04c0*/  SHF.L.W.U32.HI R7, R33.reuse, 0x1e, R33.reuse ;  /* 0x0000001e21077819 */ /* 0x140fe40000010e21 */
[C-C-:B------:R-:W-:Y:S02]  /*04d0*/  SHF.L.W.U32.HI R8, R33.reuse, 0x13, R33.reuse ;  /* 0x0000001321087819 */ /* 0x140fe40000010e21 */
[----:B------:R-:W-:Y:S02]  /*04e0*/  SHF.L.W.U32.HI R9, R33, 0xa, R33 ;  /* 0x0000000a21097819 */ /* 0x000fe40000010e21 */
[----:B------:R-:W-:Y:S02]  /*04f0*/  IADD3 R18, PT, PT, R16, 0x3956c25b, R5 ;  /* 0x3956c25b10127810 */ /* 0x000fe40007ffe005 */
[----:B------:R-:W-:-:S02]  /*0500*/  LOP3.LUT R7, R9, R7, R8, 0x96, !PT ;  /* 0x0000000709077212 */ /* 0x000fc400078e9608 */
[C---:B------:R-:W-:Y:S01]  /*0510*/  LOP3.LUT R8, R15.reuse, R6, R33, 0xe8, !PT ;  /* 0x000000060f087212 */ /* 0x040fe200078ee821 */
[----:B------:R-:W-:-:S03]  /*0520*/  IMAD.IADD R15, R15, 0x1, R18 ;  /* 0x000000010f0f7824 */ /* 0x000fc600078e0212 */
[----:B------:R-:W-:Y:S02]  /*0530*/  IADD3 R7, PT, PT, R17, R8, R7 ;  /* 0x0000000811077210 */ /* 0x000fe40007ffe007 */
[C-C-:B------:R-:W-:Y:S02]  /*0540*/  SHF.L.W.U32.HI R5, R15.reuse, 0x1a, R15.reuse ;  /* 0x0000001a0f057819 */ /* 0x140fe40000010e0f */
[C-C-:B------:R-:W-:Y:S02]  /*0550*/  SHF.L.W.U32.HI R8, R15.reuse, 0x15, R15.reuse ;  /* 0x000000150f087819 */ /* 0x140fe40000010e0f */
[----:B------:R-:W-:Y:S01]  /*0560*/  SHF.L.W.U32.HI R9, R15, 0x7, R15 ;  /* 0x000000070f097819 */ /* 0x000fe20000010e0f */
[----:B------:R-:W-:Y:S01]  /*0570*/  VIADD R16, R7, 0x3ac42e24 ;  /* 0x3ac42e2407107836 */ /* 0x000fe20000000000 */
[----:B------:R-:W-:Y:S02]  /*0580*/  PRMT R14, R14, 0x123, RZ ;  /* 0x000001230e0e7816 */ /* 0x000fe400000000ff */
[----:B------:R-:W-:-:S02]  /*0590*/  LOP3.LUT R9, R9, R5, R8, 0x96, !PT ;  /* 0x0000000509097212 */ /* 0x000fc400078e9608 */
[----:B------:R-:W-:Y:S02]  /*05a0*/  LOP3.LUT R11, R56, R15, R23, 0xe2, !PT ;  /* 0x0000000f380b7212 */ /* 0x000fe400078ee217 */
[C-C-:B------:R-:W-:Y:S02]  /*05b0*/  SHF.L.W.U32.HI R5, R16.reuse, 0x1e, R16.reuse ;  /* 0x0000001e10057819 */ /* 0x140fe40000010e10 */
[C-C-:B------:R-:W-:Y:S02]  /*05c0*/  SHF.L.W.U32.HI R8, R16.reuse, 0x13, R16.reuse ;  /* 0x0000001310087819 */ /* 0x140fe40000010e10 */
[----:B------:R-:W-:Y:S02]  /*05d0*/  SHF.L.W.U32.HI R7, R16, 0xa, R16 ;  /* 0x0000000a10077819 */ /* 0x000fe40000010e10 */
[----:B------:R-:W-:Y:S02]  /*05e0*/  IADD3 R9, PT, PT, R11, R14, R9 ;  /* 0x0000000e0b097210 */ /* 0x000fe40007ffe009 */
[----:B------:R-:W-:-:S02]  /*05f0*/  LOP3.LUT R5, R7, R5, R8, 0x96, !PT ;  /* 0x0000000507057212 */ /* 0x000fc400078e9608 */
[----:B------:R-:W-:Y:S02]  /*0600*/  LOP3.LUT R8, R6, R33, R16, 0xe8, !PT ;  /* 0x0000002106087212 */ /* 0x000fe400078ee810 */
[----:B------:R-:W-:Y:S02]  /*0610*/  IADD3 R21, PT, PT, R9, 0x59f111f1, R10 ;  /* 0x59f111f109157810 */ /* 0x000fe40007ffe00a */
[----:B------:R-:W-:-:S03]  /*0620*/  IADD3 R17, PT, PT, R18, R8, R5 ;  /* 0x0000000812117210 */ /* 0x000fc60007ffe005 */
[----:B------:R-:W-:Y:S01]  /*0630*/  IMAD.IADD R18, R6, 0x1, R21 ;  /* 0x0000000106127824 */ /* 0x000fe200078e0215 */
[C-C-:B------:R-:W-:Y:S02]  /*0640*/  SHF.L.W.U32.HI R5, R17.reuse, 0x1e, R17.reuse ;  /* 0x0000001e11057819 */ /* 0x140fe40000010e11 */
[C-C-:B------:R-:W-:Y:S02]  /*0650*/  SHF.L.W.U32.HI R6, R17.reuse, 0x13, R17.reuse ;  /* 0x0000001311067819 */ /* 0x140fe40000010e11 */
[C-C-:B------:R-:W-:Y:S02]  /*0660*/  SHF.L.W.U32.HI R8, R18.reuse, 0x1a, R18.reuse ;  /* 0x0000001a12087819 */ /* 0x140fe40000010e12 */
[C-C-:B------:R-:W-:Y:S02]  /*0670*/  SHF.L.W.U32.HI R9, R18.reuse, 0x15, R18.reuse ;  /* 0x0000001512097819 */ /* 0x140fe40000010e12 */
[----:B------:R-:W-:Y:S02]  /*0680*/  SHF.L.W.U32.HI R10, R18, 0x7, R18 ;  /* 0x00000007120a7819 */ /* 0x000fe40000010e12 */
[----:B------:R-:W-:-:S02]  /*0690*/  SHF.L.W.U32.HI R7, R17, 0xa, R17 ;  /* 0x0000000a11077819 */ /* 0x000fc40000010e11 */
[----:B------:R-:W-:Y:S02]  /*06a0*/  LOP3.LUT R22, R10, R8, R9, 0x96, !PT ;  /* 0x000000080a167212 */ /* 0x000fe400078e9609 */
[----:B------:R-:W-:Y:S02]  /*06b0*/  PRMT R19, R4, 0x173, RZ ;  /* 0x0000017304137816 */ /* 0x000fe400000000ff */
[----:B------:R-:W-:Y:S02]  /*06c0*/  LOP3.LUT R24, R15, R18, R56, 0xe2, !PT ;  /* 0x000000120f187212 */ /* 0x000fe400078ee238 */
[----:B------:R-:W-:Y:S02]  /*06d0*/  LOP3.LUT R20, R7, R5, R6, 0x96, !PT ;  /* 0x0000000507147212 */ /* 0x000fe400078e9606 */
[----:B------:R-:W-:Y:S02]  /*06e0*/  LOP3.LUT R11, R33, R16, R17, 0xe8, !PT ;  /* 0x00000010210b7212 */ /* 0x000fe400078ee811 */
[----:B------:R-:W-:-:S02]  /*06f0*/  IADD3 R34, PT, PT, R24, R19, R22 ;  /* 0x0000001318227210 */ /* 0x000fc40007ffe016 */
[----:B------:R-:W-:Y:S02]  /*0700*/  IADD3 R20, PT, PT, R21, R11, R20 ;  /* 0x0000000b15147210 */ /* 0x000fe40007ffe014 */
[C-C-:B------:R-:W-:Y:S02]  /*0710*/  SHF.L.W.U32.HI R5, R2.reuse, 0x19, R2.reuse ;  /* 0x0000001902057819 */ /* 0x140fe40000010e02 */
[--C-:B------:R-:W-:Y:S02]  /*0720*/  SHF.L.W.U32.HI R6, R2, 0xe, R2.reuse ;  /* 0x0000000e02067819 */ /* 0x100fe40000010e02 */
[----:B------:R-:W-:Y:S02]  /*0730*/  SHF.R.U32.HI R7, RZ, 0x3, R2 ;  /* 0x00000003ff077819 */ /* 0x000fe40000011602 */
[C-C-:B------:R-:W-:Y:S02]  /*0740*/  SHF.L.W.U32.HI R8, R3.reuse, 0x19, R3.reuse ;  /* 0x0000001903087819 */ /* 0x140fe40000010e03 */
[----:B------:R-:W-:-:S02]  /*0750*/  SHF.L.W.U32.HI R9, R3, 0xe, R3 ;  /* 0x0000000e03097819 */ /* 0x000fc40000010e03 */
[----:B------:R-:W-:Y:S02]  /*0760*/  SHF.R.U32.HI R10, RZ, 0x3, R3 ;  /* 0x00000003ff0a7819 */ /* 0x000fe40000011603 */
[C-C-:B------:R-:W-:Y:S02]  /*0770*/  SHF.L.W.U32.HI R11, R13.reuse, 0x19, R13.reuse ;  /* 0x000000190d0b7819 */ /* 0x140fe40000010e0d */
[--C-:B------:R-:W-:Y:S02]  /*0780*/  SHF.L.W.U32.HI R22, R13, 0xe, R13.reuse ;  /* 0x0000000e0d167819 */ /* 0x100fe40000010e0d */
[----:B------:R-:W-:Y:S02]  /*0790*/  SHF.R.U32.HI R21, RZ, 0x3, R13 ;  /* 0x00000003ff157819 */ /* 0x000fe4000001160d */
[----:B------:R-:W-:Y:S02]  /*07a0*/  IADD3 R34, PT, PT, R34, -0x6dc0525c, R23 ;  /* 0x923fada422227810 */ /* 0x000fe40007ffe017 */
[----:B------:R-:W-:-:S02]  /*07b0*/  SHF.L.W.U32.HI R24, R20, 0x1e, R20 ;  /* 0x0000001e14187819 */ /* 0x000fc40000010e14 */
[C-C-:B------:R-:W-:Y:S02]  /*07c0*/  SHF.L.W.U32.HI R35, R20.reuse, 0x13, R20.reuse ;  /* 0x0000001314237819 */ /* 0x140fe40000010e14 */
[----:B------:R-:W-:Y:S02]  /*07d0*/  SHF.L.W.U32.HI R30, R20, 0xa, R20 ;  /* 0x0000000a141e7819 */ /* 0x000fe40000010e14 */
[----:B------:R-:W-:Y:S02]  /*07e0*/  LOP3.LUT R7, R7, R5, R6, 0x96, !PT ;  /* 0x0000000507077212 */ /* 0x000fe400078e9606 */
[----:B------:R-:W-:Y:S02]  /*07f0*/  LOP3.LUT R9, R10, R8, R9, 0x96, !PT ;  /* 0x000000080a097212 */ /* 0x000fe400078e9609 */
[C-C-:B------:R-:W-:Y:S02]  /*0800*/  SHF.L.W.U32.HI R5, R12.reuse, 0x19, R12.reuse ;  /* 0x000000190c057819 */ /* 0x140fe40000010e0c */
[----:B------:R-:W-:-:S02]  /*0810*/  SHF.L.W.U32.HI R6, R12, 0xe, R12 ;  /* 0x0000000e0c067819 */ /* 0x000fc40000010e0c */
[----:B------:R-:W-:Y:S02]  /*0820*/  SHF.R.U32.HI R8, RZ, 0x3, R12 ;  /* 0x00000003ff087819 */ /* 0x000fe4000001160c */
[----:B------:R-:W-:Y:S01]  /*0830*/  LOP3.LUT R11, R21, R11, R22, 0x96, !PT ;  /* 0x0000000b150b7212 */ /* 0x000fe200078e9616 */
[----:B------:R-:W-:Y:S01]  /*0840*/  IMAD.IADD R21, R33, 0x1, R34 ;  /* 0x0000000121157824 */ /* 0x000fe200078e0222 */
[----:B------:R-:W-:Y:S02]  /*0850*/  LOP3.LUT R23, R30, R24, R35, 0x96, !PT ;  /* 0x000000181e177212 */ /* 0x000fe400078e9623 */
[----:B------:R-:W-:Y:S02]  /*0860*/  LOP3.LUT R22, R16, R17, R20, 0xe8, !PT ;  /* 0x0000001110167212 */ /* 0x000fe400078ee814 */
[----:B------:R-:W-:Y:S02]  /*0870*/  LOP3.LUT R10, R8, R5, R6, 0x96, !PT ;  /* 0x00000005080a7212 */ /* 0x000fe400078e9606 */
[----:B------:R-:W-:-:S02]  /*0880*/  PRMT R4, R4, 0x123, RZ ;  /* 0x0000012304047816 */ /* 0x000fc400000000ff */
[C-C-:B------:R-:W-:Y:S02]  /*0890*/  SHF.L.W.U32.HI R5, R14.reuse, 0x19, R14.reuse ;  /* 0x000000190e057819 */ /* 0x140fe40000010e0e */
[--C-:B------:R-:W-:Y:S02]  /*08a0*/  SHF.L.W.U32.HI R6, R14, 0xe, R14.reuse ;  /* 0x0000000e0e067819 */ /* 0x100fe40000010e0e */
[----:B------:R-:W-:Y:S02]  /*08b0*/  SHF.R.U32.HI R8, RZ, 0x3, R14 ;  /* 0x00000003ff087819 */ /* 0x000fe4000001160e */
[----:B------:R-:W-:Y:S02]  /*08c0*/  LOP3.LUT R19, R19, 0x2b00, RZ, 0xfc, !PT ;  /* 0x00002b0013137812 */ /* 0x000fe400078efcff */
[C-C-:B------:R-:W-:Y:S02]  /*08d0*/  SHF.L.W.U32.HI R24, R21.reuse, 0x1a, R21.reuse ;  /* 0x0000001a15187819 */ /* 0x140fe40000010e15 */
[----:B------:R-:W-:-:S02]  /*08e0*/  SHF.L.W.U32.HI R35, R21, 0x15, R21 ;  /* 0x0000001515237819 */ /* 0x000fc40000010e15 */
[----:B------:R-:W-:Y:S02]  /*08f0*/  SHF.L.W.U32.HI R30, R21, 0x7, R21 ;  /* 0x00000007151e7819 */ /* 0x000fe40000010e15 */
[----:B------:R-:W-:Y:S02]  /*0900*/  IADD3 R23, PT, PT, R34, R22, R23 ;  /* 0x0000001622177210 */ /* 0x000fe40007ffe017 */
[----:B------:R-:W-:Y:S02]  /*0910*/  LOP3.LUT R33, R8, R5, R6, 0x96, !PT ;  /* 0x0000000508217212 */ /* 0x000fe400078e9606 */
[----:B------:R-:W-:Y:S02]  /*0920*/  SHF.L.W.U32.HI R22, R19, 0x19, R4 ;  /* 0x0000001913167819 */ /* 0x000fe40000010e04 */
[----:B------:R-:W-:Y:S02]  /*0930*/  SHF.L.W.U32.HI R37, R4, 0xe, R19 ;  /* 0x0000000e04257819 */ /* 0x000fe40000010e13 */
[----:B------:R-:W-:-:S02]  /*0940*/  LOP3.LUT R35, R30, R24, R35, 0x96, !PT ;  /* 0x000000181e237212 */ /* 0x000fc400078e9623 */
[C-C-:B------:R-:W-:Y:S02]  /*0950*/  SHF.L.W.U32.HI R5, R23.reuse, 0x1e, R23.reuse ;  /* 0x0000001e17057819 */ /* 0x140fe40000010e17 */
[C-C-:B------:R-:W-:Y:S02]  /*0960*/  SHF.L.W.U32.HI R6, R23.reuse, 0x13, R23.reuse ;  /* 0x0000001317067819 */ /* 0x140fe40000010e17 */
[----:B------:R-:W-:Y:S02]  /*0970*/  SHF.L.W.U32.HI R8, R23, 0xa, R23 ;  /* 0x0000000a17087819 */ /* 0x000fe40000010e17 */
[----:B------:R-:W-:Y:S02]  /*0980*/  LOP3.LUT R4, R18, R21, R15, 0xe2, !PT ;  /* 0x0000001512047212 */ /* 0x000fe400078ee20f */
[----:B------:R-:W-:Y:S02]  /*0990*/  PRMT R27, R27, 0x123, RZ ;  /* 0x000001231b1b7816 */ /* 0x000fe400000000ff */
[----:B------:R-:W-:-:S02]  /*09a0*/  LOP3.LUT R8, R8, R5, R6, 0x96, !PT ;  /* 0x0000000508087212 */ /* 0x000fc400078e9606 */
[----:B------:R-:W-:Y:S02]  /*09b0*/  IADD3 R56, PT, PT, R56, R35, R4 ;  /* 0x0000002338387210 */ /* 0x000fe40007ffe004 */
[C-C-:B------:R-:W-:Y:S02]  /*09c0*/  SHF.L.W.U32.HI R4, R27.reuse, 0xf, R27.reuse ;  /* 0x0000000f1b047819 */ /* 0x140fe40000010e1b */
[--C-:B------:R-:W-:Y:S02]  /*09d0*/  SHF.L.W.U32.HI R5, R27, 0xd, R27.reuse ;  /* 0x0000000d1b057819 */ /* 0x100fe40000010e1b */
[----:B------:R-:W-:Y:S02]  /*09e0*/  SHF.R.U32.HI R6, RZ, 0xa, R27 ;  /* 0x0000000aff067819 */ /* 0x000fe4000001161b */
[----:B------:R-:W-:Y:S02]  /*09f0*/  SHF.R.U32.HI R24, RZ, 0x3, R19 ;  /* 0x00000003ff187819 */ /* 0x000fe40000011613 */
[----:B------:R-:W-:-:S02]  /*0a00*/  PRMT R25, R25, 0x123, RZ ;  /* 0x0000012319197816 */ /* 0x000fc400000000ff */
[----:B------:R-:W-:Y:S02]  /*0a10*/  LOP3.LUT R35, R17, R20, R23, 0xe8, !PT ;  /* 0x0000001411237212 */ /* 0x000fe400078ee817 */
[----:B------:R-:W-:Y:S02]  /*0a20*/  LOP3.LUT R4, R6, R4, R5, 0x96, !PT ;  /* 0x0000000406047212 */ /* 0x000fe400078e9605 */
[----:B------:R-:W-:Y:S02]  /*0a30*/  PRMT R26, R26, 0x123, RZ ;  /* 0x000001231a1a7816 */ /* 0x000fe400000000ff */
[----:B------:R-:W-:Y:S01]  /*0a40*/  LOP3.LUT R34, R24, R22, R37, 0x96, !PT ;  /* 0x0000001618227212 */ /* 0x000fe200078e9625 */
[----:B------:R-:W-:Y:S01]  /*0a50*/  IMAD.IADD R22, R8, 0x1, R35 ;  /* 0x0000000108167824 */ /* 0x000fe200078e0223 */
[C-C-:B------:R-:W-:Y:S02]  /*0a60*/  SHF.L.W.U32.HI R24, R25.reuse, 0x19, R25.reuse ;  /* 0x0000001919187819 */ /* 0x140fe40000010e19 */
[----:B------:R-:W-:-:S02]  /*0a70*/  SHF.L.W.U32.HI R37, R25, 0xe, R25 ;  /* 0x0000000e19257819 */ /* 0x000fc40000010e19 */
[----:B------:R-:W-:Y:S02]  /*0a80*/  SHF.R.U32.HI R30, RZ, 0x3, R25 ;  /* 0x00000003ff1e7819 */ /* 0x000fe40000011619 */
[----:B------:R-:W-:Y:S02]  /*0a90*/  IADD3 R4, PT, PT, R0, R25, R4 ;  /* 0x0000001900047210 */ /* 0x000fe40007ffe004 */
[----:B------:R-:W-:Y:S02]  /*0aa0*/  PRMT R29, R29, 0x123, RZ ;  /* 0x000001231d1d7816 */ /* 0x000fe400000000ff */
[C-C-:B------:R-:W-:Y:S02]  /*0ab0*/  SHF.L.W.U32.HI R5, R26.reuse, 0xf, R26.reuse ;  /* 0x0000000f1a057819 */ /* 0x140fe40000010e1a */
[--C-:B------:R-:W-:Y:S02]  /*0ac0*/  SHF.L.W.U32.HI R6, R26, 0xd, R26.reuse ;  /* 0x0000000d1a067819 */ /* 0x100fe40000010e1a */
[----:B------:R-:W-:Y:S01]  /*0ad0*/  SHF.R.U32.HI R8, RZ, 0xa, R26 ;  /* 0x0000000aff087819 */ /* 0x000fe2000001161a */
[----:B------:R-:W-:Y:S01]  /*0ae0*/  IMAD.IADD R39, R7, 0x1, R4 ;  /* 0x0000000107277824 */ /* 0x000fe200078e0204 */
[----:B------:R-:W-:-:S02]  /*0af0*/  LOP3.LUT R24, R30, R24, R37, 0x96, !PT ;  /* 0x000000181e187212 */ /* 0x000fc400078e9625 */
[C-C-:B------:R-:W-:Y:S02]  /*0b00*/  SHF.L.W.U32.HI R42, R29.reuse, 0x19, R29.reuse ;  /* 0x000000191d2a7819 */ /* 0x140fe40000010e1d */
[--C-:B------:R-:W-:Y:S02]  /*0b10*/  SHF.L.W.U32.HI R35, R29, 0xe, R29.reuse ;  /* 0x0000000e1d237819 */ /* 0x100fe40000010e1d */
[----:B------:R-:W-:Y:S02]  /*0b20*/  SHF.R.U32.HI R30, RZ, 0x3, R29 ;  /* 0x00000003ff1e7819 */ /* 0x000fe4000001161d */
[----:B------:R-:W-:Y:S02]  /*0b30*/  LOP3.LUT R5, R8, R5, R6, 0x96, !PT ;  /* 0x0000000508057212 */ /* 0x000fe400078e9606 */
[----:B------:R-:W-:Y:S02]  /*0b40*/  LOP3.LUT R42, R30, R42, R35, 0x96, !PT ;  /* 0x0000002a1e2a7212 */ /* 0x000fe400078e9623 */
[----:B------:R-:W-:-:S02]  /*0b50*/  SHF.L.W.U32.HI R4, R39, 0xf, R39 ;  /* 0x0000000f27047819 */ /* 0x000fc40000010e27 */
[--C-:B------:R-:W-:Y:S02]  /*0b60*/  SHF.L.W.U32.HI R7, R39, 0xd, R39.reuse ;  /* 0x0000000d27077819 */ /* 0x100fe40000010e27 */
[----:B------:R-:W-:Y:S02]  /*0b70*/  SHF.R.U32.HI R6, RZ, 0xa, R39 ;  /* 0x0000000aff067819 */ /* 0x000fe40000011627 */
[----:B------:R-:W-:Y:S02]  /*0b80*/  IADD3 R30, PT, PT, R2, R5, R29 ;  /* 0x00000005021e7210 */ /* 0x000fe40007ffe01d */
[----:B------:R-:W-:Y:S02]  /*0b90*/  PRMT R28, R28, 0x123, RZ ;  /* 0x000001231c1c7816 */ /* 0x000fe400000000ff */
[----:B------:R-:W-:Y:S01]  /*0ba0*/  LOP3.LUT R4, R6, R4, R7, 0x96, !PT ;  /* 0x0000000406047212 */ /* 0x000fe200078e9607 */
[----:B------:R-:W-:-:S03]  /*0bb0*/  IMAD.IADD R30, R9, 0x1, R30 ;  /* 0x00000001091e7824 */ /* 0x000fc600078e021e */
[----:B------:R-:W-:Y:S02]  /*0bc0*/  IADD3 R5, PT, PT, R3, R4, R28 ;  /* 0x0000000403057210 */ /* 0x000fe40007ffe01c */
[C-C-:B------:R-:W-:Y:S02]  /*0bd0*/  SHF.L.W.U32.HI R6, R30.reuse, 0xf, R30.reuse ;  /* 0x0000000f1e067819 */ /* 0x140fe40000010e1e */
[--C-:B------:R-:W-:Y:S02]  /*0be0*/  SHF.L.W.U32.HI R7, R30, 0xd, R30.reuse ;  /* 0x0000000d1e077819 */ /* 0x100fe40000010e1e */
[----:B------:R-:W-:Y:S01]  /*0bf0*/  SHF.R.U32.HI R4, RZ, 0xa, R30 ;  /* 0x0000000aff047819 */ /* 0x000fe2000001161e */
[----:B------:R-:W-:Y:S01]  /*0c00*/  IMAD.IADD R43, R10, 0x1, R5 ;  /* 0x000000010a2b7824 */ /* 0x000fe200078e0205 */
[----:B------:R-:W-:Y:S02]  /*0c10*/  PRMT R31, R31, 0x123, RZ ;  /* 0x000001231f1f7816 */ /* 0x000fe400000000ff */
[----:B------:R-:W-:-:S02]  /*0c20*/  LOP3.LUT R4, R4, R6, R7, 0x96, !PT ;  /* 0x0000000604047212 */ /* 0x000fc400078e9607 */
[C-C-:B------:R-:W-:Y:S02]  /*0c30*/  SHF.L.W.U32.HI R8, R28.reuse, 0x19, R28.reuse ;  /* 0x000000191c087819 */ /* 0x140fe40000010e1c */
[--C-:B------:R-:W-:Y:S02]  /*0c40*/  SHF.L.W.U32.HI R35, R28, 0xe, R28.reuse ;  /* 0x0000000e1c237819 */ /* 0x100fe40000010e1c */
[----:B------:R-:W-:Y:S02]  /*0c50*/  SHF.R.U32.HI R36, RZ, 0x3, R28 ;  /* 0x00000003ff247819 */ /* 0x000fe4000001161c */
[C-C-:B------:R-:W-:Y:S02]  /*0c60*/  SHF.L.W.U32.HI R5, R43.reuse, 0xf, R43.reuse ;  /* 0x0000000f2b057819 */ /* 0x140fe40000010e2b */
[--C-:B------:R-:W-:Y:S02]  /*0c70*/  SHF.L.W.U32.HI R6, R43, 0xd, R43.reuse ;  /* 0x0000000d2b067819 */ /* 0x100fe40000010e2b */
[----:B------:R-:W-:-:S02]  /*0c80*/  SHF.R.U32.HI R7, RZ, 0xa, R43 ;  /* 0x0000000aff077819 */ /* 0x000fc4000001162b */
[----:B------:R-:W-:Y:S02]  /*0c90*/  IADD3 R4, PT, PT, R12, R4, R31 ;  /* 0x000000040c047210 */ /* 0x000fe40007ffe01f */
[----:B------:R-:W-:Y:S02]  /*0ca0*/  LOP3.LUT R44, R36, R8, R35, 0x96, !PT ;  /* 0x00000008242c7212 */ /* 0x000fe400078e9623 */
[C-C-:B------:R-:W-:Y:S02]  /*0cb0*/  SHF.L.W.U32.HI R8, R31.reuse, 0x19, R31.reuse ;  /* 0x000000191f087819 */ /* 0x140fe40000010e1f */
[--C-:B------:R-:W-:Y:S02]  /*0cc0*/  SHF.L.W.U32.HI R9, R31, 0xe, R31.reuse ;  /* 0x0000000e1f097819 */ /* 0x100fe40000010e1f */
[----:B------:R-:W-:Y:S01]  /*0cd0*/  SHF.R.U32.HI R35, RZ, 0x3, R31 ;  /* 0x00000003ff237819 */ /* 0x000fe2000001161f */
[----:B------:R-:W-:Y:S01]  /*0ce0*/  IMAD.IADD R46, R11, 0x1, R4 ;  /* 0x000000010b2e7824 */ /* 0x000fe200078e0204 */
[----:B------:R-:W-:-:S02]  /*0cf0*/  PRMT R32, R32, 0x123, RZ ;  /* 0x0000012320207816 */ /* 0x000fc400000000ff */
[----:B------:R-:W-:Y:S02]  /*0d00*/  LOP3.LUT R5, R7, R5, R6, 0x96, !PT ;  /* 0x0000000507057212 */ /* 0x000fe400078e9606 */
[----:B------:R-:W-:Y:S02]  /*0d10*/  LOP3.LUT R48, R35, R8, R9, 0x96, !PT ;  /* 0x0000000823307212 */ /* 0x000fe400078e9609 */
[C-C-:B------:R-:W-:Y:S02]  /*0d20*/  SHF.L.W.U32.HI R35, R27.reuse, 0x19, R27.reuse ;  /* 0x000000191b237819 */ /* 0x140fe40000010e1b */
[--C-:B------:R-:W-:Y:S02]  /*0d30*/  SHF.L.W.U32.HI R36, R27, 0xe, R27.reuse ;  /* 0x0000000e1b247819 */ /* 0x100fe40000010e1b */
[----:B------:R-:W-:Y:S02]  /*0d40*/  SHF.R.U32.HI R37, RZ, 0x3, R27 ;  /* 0x00000003ff257819 */ /* 0x000fe4000001161b */
[----:B------:R-:W-:-:S02]  /*0d50*/  IADD3 R4, PT, PT, R13, R5, R32 ;  /* 0x000000050d047210 */ /* 0x000fc40007ffe020 */
[C-C-:B------:R-:W-:Y:S02]  /*0d60*/  SHF.L.W.U32.HI R8, R32.reuse, 0x19, R32.reuse ;  /* 0x0000001920087819 */ /* 0x140fe40000010e20 */
[--C-:B------:R-:W-:Y:S02]  /*0d70*/  SHF.L.W.U32.HI R9, R32, 0xe, R32.reuse ;  /* 0x0000000e20097819 */ /* 0x100fe40000010e20 */
[----:B------:R-:W-:Y:S02]  /*0d80*/  SHF.R.U32.HI R10, RZ, 0x3, R32 ;  /* 0x00000003ff0a7819 */ /* 0x000fe40000011620 */
[C-C-:B------:R-:W-:Y:S02]  /*0d90*/  SHF.L.W.U32.HI R6, R46.reuse, 0xf, R46.reuse ;  /* 0x0000000f2e067819 */ /* 0x140fe40000010e2e */
[--C-:B------:R-:W-:Y:S02]  /*0da0*/  SHF.L.W.U32.HI R7, R46, 0xd, R46.reuse ;  /* 0x0000000d2e077819 */ /* 0x100fe40000010e2e */
[----:B------:R-:W-:Y:S01]  /*0db0*/  SHF.R.U32.HI R5, RZ, 0xa, R46 ;  /* 0x0000000aff057819 */ /* 0x000fe2000001162e */
[----:B------:R-:W-:Y:S01]  /*0dc0*/  IMAD.IADD R51, R33, 0x1, R4 ;  /* 0x0000000121337824 */ /* 0x000fe200078e0204 */
[----:B------:R-:W-:-:S02]  /*0dd0*/  LOP3.LUT R35, R37, R35, R36, 0x96, !PT ;  /* 0x0000002325237212 */ /* 0x000fc400078e9624 */
[----:B------:R-:W-:Y:S02]  /*0de0*/  LOP3.LUT R53, R10, R8, R9, 0x96, !PT ;  /* 0x000000080a357212 */ /* 0x000fe400078e9609 */
[C-C-:B------:R-:W-:Y:S02]  /*0df0*/  SHF.L.W.U32.HI R11, R43.reuse, 0x19, R43.reuse ;  /* 0x000000192b0b7819 */ /* 0x140fe40000010e2b */
[--C-:B------:R-:W-:Y:S02]  /*0e00*/  SHF.L.W.U32.HI R36, R43, 0xe, R43.reuse ;  /* 0x0000000e2b247819 */ /* 0x100fe40000010e2b */
[----:B------:R-:W-:Y:S02]  /*0e10*/  SHF.R.U32.HI R37, RZ, 0x3, R43 ;  /* 0x00000003ff257819 */ /* 0x000fe4000001162b */
[C-C-:B------:R-:W-:Y:S02]  /*0e20*/  SHF.L.W.U32.HI R8, R39.reuse, 0x19, R39.reuse ;  /* 0x0000001927087819 */ /* 0x140fe40000010e27 */
[----:B------:R-:W-:-:S02]  /*0e30*/  SHF.L.W.U32.HI R9, R39, 0xe, R39 ;  /* 0x0000000e27097819 */ /* 0x000fc40000010e27 */
[----:B------:R-:W-:Y:S02]  /*0e40*/  SHF.R.U32.HI R10, RZ, 0x3, R39 ;  /* 0x00000003ff0a7819 */ /* 0x000fe40000011627 */
[----:B------:R-:W-:Y:S02]  /*0e50*/  LOP3.LUT R5, R5, R6, R7, 0x96, !PT ;  /* 0x0000000605057212 */ /* 0x000fe400078e9607 */
[----:B------:R-:W-:Y:S02]  /*0e60*/  LOP3.LUT R47, R37, R11, R36, 0x96, !PT ;  /* 0x0000000b252f7212 */ /* 0x000fe400078e9624 */
[----:B------:R-:W-:Y:S02]  /*0e70*/  LOP3.LUT R41, R10, R8, R9, 0x96, !PT ;  /* 0x000000080a297212 */ /* 0x000fe400078e9609 */
[C-C-:B------:R-:W-:Y:S02]  /*0e80*/  SHF.L.W.U32.HI R11, R51.reuse, 0x19, R51.reuse ;  /* 0x00000019330b7819 */ /* 0x140fe40000010e33 */
[----:B------:R-:W-:-:S02]  /*0e90*/  SHF.L.W.U32.HI R36, R51, 0xe, R51 ;  /* 0x0000000e33247819 */ /* 0x000fc40000010e33 */
[----:B------:R-:W-:Y:S02]  /*0ea0*/  SHF.R.U32.HI R33, RZ, 0x3, R51 ;  /* 0x00000003ff217819 */ /* 0x000fe40000011633 */
[----:B------:R-:W-:Y:S02]  /*0eb0*/  IADD3 R5, PT, PT, R14, R5, R27 ;  /* 0x000000050e057210 */ /* 0x000fe40007ffe01b */
[C-C-:B------:R-:W-:Y:S02]  /*0ec0*/  SHF.L.W.U32.HI R8, R26.reuse, 0x19, R26.reuse ;  /* 0x000000191a087819 */ /* 0x140fe40000010e1a */
[----:B------:R-:W-:Y:S02]  /*0ed0*/  SHF.L.W.U32.HI R9, R26, 0xe, R26 ;  /* 0x0000000e1a097819 */ /* 0x000fe40000010e1a */
[C-C-:B------:R-:W-:Y:S02]  /*0ee0*/  SHF.L.W.U32.HI R4, R51.reuse, 0xf, R51.reuse ;  /* 0x0000000f33047819 */ /* 0x140fe40000010e33 */
[----:B------:R-:W-:-:S02]  /*0ef0*/  SHF.L.W.U32.HI R7, R51, 0xd, R51 ;  /* 0x0000000d33077819 */ /* 0x000fc40000010e33 */
[----:B------:R-:W-:Y:S02]  /*0f00*/  SHF.R.U32.HI R6, RZ, 0xa, R51 ;  /* 0x0000000aff067819 */ /* 0x000fe40000011633 */
[----:B------:R-:W-:Y:S01]  /*0f10*/  SHF.R.U32.HI R10, RZ, 0x3, R26 ;  /* 0x00000003ff0a7819 */ /* 0x000fe2000001161a */
[----:B------:R-:W-:Y:S01]  /*0f20*/  IMAD.IADD R34, R34, 0x1, R5 ;  /* 0x0000000122227824 */ /* 0x000fe200078e0205 */
[----:B------:R-:W-:Y:S02]  /*0f30*/  LOP3.LUT R45, R33, R11, R36, 0x96, !PT ;  /* 0x0000000b212d7212 */ /* 0x000fe400078e9624 */
[----:B------:R-:W-:Y:S02]  /*0f40*/  LOP3.LUT R52, R6, R4, R7, 0x96, !PT ;  /* 0x0000000406347212 */ /* 0x000fe400078e9607 */
[----:B------:R-:W-:Y:S02]  /*0f50*/  LOP3.LUT R36, R10, R8, R9, 0x96, !PT ;  /* 0x000000080a247212 */ /* 0x000fe400078e9609 */
[----:B------:R-:W-:-:S02]  /*0f60*/  SHF.L.W.U32.HI R7, R30, 0x19, R30 ;  /* 0x000000191e077819 */ /* 0x000fc40000010e1e */
[--C-:B------:R-:W-:Y:S02]  /*0f70*/  SHF.L.W.U32.HI R8, R30, 0xe, R30.reuse ;  /* 0x0000000e1e087819 */ /* 0x100fe40000010e1e */
[----:B------:R-:W-:Y:S02]  /*0f80*/  SHF.R.U32.HI R9, RZ, 0x3, R30 ;  /* 0x00000003ff097819 */ /* 0x000fe4000001161e */
[C-C-:B------:R-:W-:Y:S02]  /*0f90*/  SHF.L.W.U32.HI R10, R46.reuse, 0x19, R46.reuse ;  /* 0x000000192e0a7819 */ /* 0x140fe40000010e2e */
[--C-:B------:R-:W-:Y:S02]  /*0fa0*/  SHF.L.W.U32.HI R11, R46, 0xe, R46.reuse ;  /* 0x0000000e2e0b7819 */ /* 0x100fe40000010e2e */
[----:B------:R-:W-:Y:S02]  /*0fb0*/  SHF.R.U32.HI R33, RZ, 0x3, R46 ;  /* 0x00000003ff217819 */ /* 0x000fe4000001162e */
[----:B------:R-:W-:-:S02]  /*0fc0*/  SHF.L.W.U32.HI R4, R34, 0xf, R34 ;  /* 0x0000000f22047819 */ /* 0x000fc40000010e22 */
[C-C-:B------:R-:W-:Y:S02]  /*0fd0*/  SHF.L.W.U32.HI R5, R34.reuse, 0xd, R34.reuse ;  /* 0x0000000d22057819 */ /* 0x140fe40000010e22 */
[--C-:B------:R-:W-:Y:S02]  /*0fe0*/  SHF.R.U32.HI R6, RZ, 0xa, R34.reuse ;  /* 0x0000000aff067819 */ /* 0x100fe40000011622 */
[C-C-:B------:R-:W-:Y:S02]  /*0ff0*/  SHF.L.W.U32.HI R37, R34.reuse, 0x19, R34.reuse ;  /* 0x0000001922257819 */ /* 0x140fe40000010e22 */
[--C-:B------:R-:W-:Y:S02]  /*1000*/  SHF.L.W.U32.HI R54, R34, 0xe, R34.reuse ;  /* 0x0000000e22367819 */ /* 0x100fe40000010e22 */
[----:B------:R-:W-:Y:S02]  /*1010*/  SHF.R.U32.HI R49, RZ, 0x3, R34 ;  /* 0x00000003ff317819 */ /* 0x000fe40000011622 */
[----:B------:R-:W-:-:S02]  /*1020*/  LOP3.LUT R40, R9, R7, R8, 0x96, !PT ;  /* 0x0000000709287212 */ /* 0x000fc400078e9608 */
[----:B------:R-:W-:Y:S02]  /*1030*/  LOP3.LUT R50, R33, R10, R11, 0x96, !PT ;  /* 0x0000000a21327212 */ /* 0x000fe400078e960b */
[----:B------:R-:W-:Y:S02]  /*1040*/  LOP3.LUT R38, R6, R4, R5, 0x96, !PT ;  /* 0x0000000406267212 */ /* 0x000fe400078e9605 */
[----:B------:R-:W-:Y:S01]  /*1050*/  LOP3.LUT R54, R49, R37, R54, 0x96, !PT ;  /* 0x0000002531367212 */ /* 0x000fe200078e9636 */
[----:B------:R-:W-:Y:S02]  /*1060*/  IMAD.IADD R37, R39, 0x1, R40 ;  /* 0x0000000127257824 */ /* 0x000fe400078e0228 */
[----:B------:R-:W-:Y:S01]  /*1070*/  IMAD.IADD R40, R26, 0x1, R41 ;  /* 0x000000011a287824 */ /* 0x000fe200078e0229 */
[----:B------:R-:W-:Y:S01]  /*1080*/  IADD3 R41, PT, PT, R42, R43, R25 ;  /* 0x0000002b2a297210 */ /* 0x000fe20007ffe019 */
[----:B------:R-:W-:Y:S01]  /*1090*/  IMAD.IADD R42, R43, 0x1, R50 ;  /* 0x000000012b2a7824 */ /* 0x000fe200078e0232 */
[----:B------:R-:W-:Y:S01]  /*10a0*/  IADD3 R44, PT, PT, R44, R46, R29 ;  /* 0x0000002e2c2c7210 */ /* 0x000fe20007ffe01d */
[----:B------:R-:W-:Y:S01]  /*10b0*/  IMAD.IADD R38, R39, 0x1, R38 ;  /* 0x0000000127267824 */ /* 0x000fe200078e0226 */
[----:B------:R-:W-:Y:S01]  /*10c0*/  IADD3 R48, PT, PT, R48, R51, R28 ;  /* 0x0000003330307210 */ /* 0x000fe20007ffe01c */
[----:B------:R-:W-:Y:S01]  /*10d0*/  IMAD.IADD R45, R46, 0x1, R45 ;  /* 0x000000012e2d7824 */ /* 0x000fe200078e022d */
[----:B------:R-:W-:Y:S01]  /*10e0*/  IADD3 R52, PT, PT, R19, R52, R26 ;  /* 0x0000003413347210 */ /* 0x000fe20007ffe01a */
[----:B------:R-:W-:-:S02]  /*10f0*/  IMAD.IADD R49, R51, 0x1, R54 ;  /* 0x0000000133317824 */ /* 0x000fc400078e0236 */
[----:B------:R-:W-:Y:S01]  /*1100*/  VIADD R50, R51, 0x2de92c6f ;  /* 0x2de92c6f33327836 */ /* 0x000fe20000000000 */
[----:B------:R-:W-:Y:S01]  /*1110*/  IADD3 R51, PT, PT, R53, R34, R31 ;  /* 0x0000002235337210 */ /* 0x000fe20007ffe01f */
[----:B------:R-:W-:Y:S02]  /*1120*/  IMAD.MOV.U32 R33, RZ, RZ, -0x1 ;  /* 0xffffffffff217424 */ /* 0x000fe400078e00ff */
[----:B------:R-:W-:Y:S02]  /*1130*/  IMAD.MOV.U32 R11, RZ, RZ, -0x1 ;  /* 0xffffffffff0b7424 */ /* 0x000fe400078e00ff */
[----:B------:R-:W-:Y:S02]  /*1140*/  IMAD.MOV.U32 R10, RZ, RZ, -0x1 ;  /* 0xffffffffff0a7424 */ /* 0x000fe400078e00ff */
[----:B------:R-:W-:Y:S02]  /*1150*/  IMAD.MOV.U32 R9, RZ, RZ, -0x1 ;  /* 0xffffffffff097424 */ /* 0x000fe400078e00ff */
[----:B------:R-:W-:-:S02]  /*1160*/  IMAD.MOV.U32 R8, RZ, RZ, -0x1 ;  /* 0xffffffffff087424 */ /* 0x000fc400078e00ff */
[----:B------:R-:W-:Y:S02]  /*1170*/  IMAD.MOV.U32 R7, RZ, RZ, -0x1 ;  /* 0xffffffffff077424 */ /* 0x000fe400078e00ff */
[----:B------:R-:W-:Y:S02]  /*1180*/  IMAD.MOV.U32 R6, RZ, RZ, -0x1 ;  /* 0xffffffffff067424 */ /* 0x000fe400078e00ff */
[----:B------:R-:W-:Y:S02]  /*1190*/  IMAD.MOV.U32 R5, RZ, RZ, -0x1 ;  /* 0xffffffffff057424 */ /* 0x000fe400078e00ff */
[----:B------:R-:W-:Y:S02]  /*11a0*/  IMAD.MOV.U32 R4, RZ, RZ, -0x1 ;  /* 0xffffffffff047424 */ /* 0x000fe400078e00ff */
[----:B------:R-:W-:Y:S02]  /*11b0*/  IMAD.IADD R35, R32, 0x1, R35 ;  /* 0x0000000120237824 */ /* 0x000fe400078e0223 */
[----:B------:R-:W-:-:S02]  /*11c0*/  IMAD.IADD R36, R27, 0x1, R36 ;  /* 0x000000011b247824 */ /* 0x000fc400078e0224 */
[----:B------:R-:W-:Y:S02]  /*11d0*/  VIADD R39, R39, 0xe49b69c1 ;  /* 0xe49b69c127277836 */ /* 0x000fe40000000000 */
[----:B------:R-:W-:Y:S02]  /*11e0*/  VIADD R43, R43, 0xfc19dc6 ;  /* 0x0fc19dc62b2b7836 */ /* 0x000fe40000000000 */
[----:B------:R-:W-:Y:S02]  /*11f0*/  VIADD R46, R46, 0x240ca1cc ;  /* 0x240ca1cc2e2e7836 */ /* 0x000fe40000000000 */
[----:B------:R-:W-:Y:S02]  /*1200*/  IMAD.IADD R47, R30, 0x1, R47 ;  /* 0x000000011e2f7824 */ /* 0x000fe400078e022f */
[----:B-1----:R-:W-:-:S07]  /*1210*/  VIADD R56, R56, 0xab1c5ed5 ;  /* 0xab1c5ed538387836 */ /* 0x002fce0000000000 */
.L_x_4:
[----:B------:R-:W0:Y:S01]  /*1220*/  S2R R53, SR_CTAID.X ;  /* 0x0000000000357919 */ /* 0x000e220000002500 */
[----:B------:R-:W0:Y:S01]  /*1230*/  LDCU UR9, c[0x0][0x360] ;  /* 0x00006c00ff0977ac */ /* 0x000e220008000800 */
[----:B------:R-:W-:Y:S01]  /*1240*/  IMAD.U32 R60, RZ, RZ, UR4 ;  /* 0x00000004ff3c7e24 */ /* 0x000fe2000f8e00ff */
[----:B------:R-:W0:Y:S01]  /*1250*/  S2R R58, SR_TID.X ;  /* 0x00000000003a7919 */ /* 0x000e220000002100 */
[----:B------:R-:W-:Y:S01]  /*1260*/  ULOP3.LUT UR8, UR4, 0x3f, URZ, 0xc0, !UPT ;  /* 0x0000003f04087892 */ /* 0x000fe2000f8ec0ff */
[----:B------:R-:W-:Y:S01]  /*1270*/  IMAD.U32 R61, RZ, RZ, UR5 ;  /* 0x00000005ff3d7e24 */ /* 0x000fe2000f8e00ff */
[----:B------:R-:W-:Y:S02]  /*1280*/  USHF.R.U64 UR7, UR4, 0x6, UR5 ;  /* 0x0000000604077899 */ /* 0x000fe40008001205 */
[----:B------:R-:W-:Y:S02]  /*1290*/  USHF.R.U64 UR6, UR4, 0xc, UR5 ;  /* 0x0000000c04067899 */ /* 0x000fe40008001205 */
[----:B------:R-:W-:-:S02]  /*12a0*/  UIADD3 UR8, UP0, UPT, UR8, UR14, URZ ;  /* 0x0000000e08087290 */ /* 0x000fc4000ff1e0ff */
[----:B------:R-:W-:Y:S02]  /*12b0*/  ULOP3.LUT UR7, UR7, 0x3f, URZ, 0xc0, !UPT ;  /* 0x0000003f07077892 */ /* 0x000fe4000f8ec0ff */
[----:B------:R-:W-:Y:S02]  /*12c0*/  ULOP3.LUT UR6, UR6, 0x3f, URZ, 0xc0, !UPT ;  /* 0x0000003f06067892 */ /* 0x000fe4000f8ec0ff */
[----:B------:R-:W-:Y:S01]  /*12d0*/  UIADD3.X UR12, UPT, UPT, URZ, UR15, URZ, UP0, !UPT ;  /* 0x0000000fff0c7290 */ /* 0x000fe200087fe4ff */
[----:B------:R-:W-:Y:S01]  /*12e0*/  IMAD.U32 R64, RZ, RZ, UR8 ;  /* 0x00000008ff407e24 */ /* 0x000fe2000f8e00ff */
[----:B------:R-:W-:Y:S02]  /*12f0*/  UIADD3 UR7, UP0, UPT, UR7, UR14, URZ ;  /* 0x0000000e07077290 */ /* 0x000fe4000ff1e0ff */
[----:B------:R-:W-:Y:S02]  /*1300*/  UIADD3 UR6, UP1, UPT, UR6, UR14, URZ ;  /* 0x0000000e06067290 */ /* 0x000fe4000ff3e0ff */
[----:B------:R-:W-:-:S02]  /*1310*/  IMAD.U32 R65, RZ, RZ, UR12 ;  /* 0x0000000cff417e24 */ /* 0x000fc4000f8e00ff */
[----:B0-----:R-:W-:Y:S01]  /*1320*/  IMAD R57, R53, UR9, R58 ;  /* 0x0000000935397c24 */ /* 0x001fe2000f8e023a */
[----:B------:R-:W-:-:S03]  /*1330*/  UIADD3.X UR9, UPT, UPT, URZ, UR15, URZ, UP0, !UPT ;  /* 0x0000000fff097290 */ /* 0x000fc600087fe4ff */
[----:B------:R-:W-:Y:S01]  /*1340*/  IMAD.WIDE.U32 R60, R57, 0x80000, R60 ;  /* 0x00080000393c7825 */ /* 0x000fe200078e003c */
[----:B------:R-:W-:Y:S01]  /*1350*/  UIADD3.X UR8, UPT, UPT, URZ, UR15, URZ, UP1, !UPT ;  /* 0x0000000fff087290 */ /* 0x000fe20008ffe4ff */
[----:B------:R0:W2:Y:S03]  /*1360*/  LDG.E.U8.CONSTANT R57, desc[UR10][R64.64] ;  /* 0x0000000a40397981 */ /* 0x0000a6000c1e9100 */
[C-C-:B------:R-:W-:Y:S01]  /*1370*/  SHF.R.U64 R66, R60.reuse, 0x12, R61.reuse ;  /* 0x000000123c427819 */ /* 0x140fe2000000123d */
[----:B------:R-:W-:Y:S01]  /*1380*/  IMAD.U32 R62, RZ, RZ, UR7 ;  /* 0x00000007ff3e7e24 */ /* 0x000fe2000f8e00ff */
[--C-:B------:R-:W-:Y:S02]  /*1390*/  SHF.R.U64 R68, R60, 0x18, R61.reuse ;  /* 0x000000183c447819 */ /* 0x100fe4000000123d */
[----:B------:R-:W-:Y:S01]  /*13a0*/  LOP3.LUT R66, R66, 0x3f, RZ, 0xc0, !PT ;  /* 0x0000003f42427812 */ /* 0x000fe200078ec0ff */
[----:B------:R-:W-:Y:S01]  /*13b0*/  IMAD.U32 R63, RZ, RZ, UR9 ;  /* 0x00000009ff3f7e24 */ /* 0x000fe2000f8e00ff */
[--C-:B------:R-:W-:Y:S01]  /*13c0*/  SHF.R.U64 R67, R60, 0x1e, R61.reuse ;  /* 0x0000001e3c437819 */ /* 0x100fe2000000123d */
[----:B------:R-:W-:Y:S01]  /*13d0*/  IMAD.U32 R71, RZ, RZ, UR8 ;  /* 0x00000008ff477e24 */ /* 0x000fe2000f8e00ff */
[----:B------:R-:W-:Y:S01]  /*13e0*/  IADD3 R66, P0, PT, R66, UR14, RZ ;  /* 0x0000000e42427c10 */ /* 0x000fe2000ff1e0ff */
[----:B------:R-:W-:Y:S01]  /*13f0*/  IMAD.U32 R70, RZ, RZ, UR6 ;  /* 0x00000006ff467e24 */ /* 0x000fe2000f8e00ff */
[----:B------:R-:W-:Y:S01]  /*1400*/  LOP3.LUT R68, R68, 0x3f, RZ, 0xc0, !PT ;  /* 0x0000003f44447812 */ /* 0x000fe200078ec0ff */
[----:B------:R1:W2:Y:S01]  /*1410*/  LDG.E.U8.CONSTANT R72, desc[UR10][R62.64] ;  /* 0x0000000a3e487981 */ /* 0x0002a2000c1e9100 */
[----:B------:R-:W-:-:S02]  /*1420*/  SHF.R.U32.HI R59, RZ, 0x4, R61 ;  /* 0x00000004ff3b7819 */ /* 0x000fc4000001163d */
[----:B------:R-:W-:Y:S01]  /*1430*/  LOP3.LUT R60, R67, 0x3f, RZ, 0xc0, !PT ;  /* 0x0000003f433c7812 */ /* 0x000fe200078ec0ff */
[----:B------:R-:W-:Y:S01]  /*1440*/  IMAD.X R67, RZ, RZ, UR15, P0 ;  /* 0x0000000fff437e24 */ /* 0x000fe200080e06ff */
[----:B------:R-:W-:Y:S01]  /*1450*/  IADD3 R68, P1, PT, R68, UR14, RZ ;  /* 0x0000000e44447c10 */ /* 0x000fe2000ff3e0ff */
[----:B------:R-:W3:Y:S01]  /*1460*/  LDG.E.U8.CONSTANT R71, desc[UR10][R70.64] ;  /* 0x0000000a46477981 */ /* 0x000ee2000c1e9100 */
[----:B------:R-:W-:Y:S02]  /*1470*/  SHF.R.U32.HI R61, RZ, 0xa, R61 ;  /* 0x0000000aff3d7819 */ /* 0x000fe4000001163d */
[----:B------:R-:W-:Y:S02]  /*1480*/  LOP3.LUT R59, R59, 0x3f, RZ, 0xc0, !PT ;  /* 0x0000003f3b3b7812 */ /* 0x000fe400078ec0ff */
[----:B------:R-:W-:Y:S01]  /*1490*/  IADD3 R60, P0, PT, R60, UR14, RZ ;  /* 0x0000000e3c3c7c10 */ /* 0x000fe2000ff1e0ff */
[----:B------:R-:W-:Y:S01]  /*14a0*/  IMAD.X R69, RZ, RZ, UR15, P1 ;  /* 0x0000000fff457e24 */ /* 0x000fe200088e06ff */
[----:B------:R2:W4:Y:S01]  /*14b0*/  LDG.E.U8.CONSTANT R67, desc[UR10][R66.64] ;  /* 0x0000000a42437981 */ /* 0x000522000c1e9100 */
[----:B0-----:R-:W-:-:S02]  /*14c0*/  LOP3.LUT R64, R61, 0x3f, RZ, 0xc0, !PT ;  /* 0x0000003f3d407812 */ /* 0x001fc400078ec0ff */
[----:B-1----:R-:W-:Y:S01]  /*14d0*/  IADD3 R62, P1, PT, R59, UR14, RZ ;  /* 0x0000000e3b3e7c10 */ /* 0x002fe2000ff3e0ff */
[----:B------:R-:W-:Y:S01]  /*14e0*/  IMAD.X R61, RZ, RZ, UR15, P0 ;  /* 0x0000000fff3d7e24 */ /* 0x000fe200080e06ff */
[----:B------:R-:W-:Y:S01]  /*14f0*/  IADD3 R64, P0, PT, R64, UR14, RZ ;  /* 0x0000000e40407c10 */ /* 0x000fe2000ff1e0ff */
[----:B------:R-:W5:Y:S02]  /*1500*/  LDG.E.U8.CONSTANT R68, desc[UR10][R68.64] ;  /* 0x0000000a44447981 */ /* 0x000f64000c1e9100 */
[----:B------:R-:W-:Y:S02]  /*1510*/  IMAD.X R63, RZ, RZ, UR15, P1 ;  /* 0x0000000fff3f7e24 */ /* 0x000fe400088e06ff */
[----:B------:R-:W5:Y:S01]  /*1520*/  LDG.E.U8.CONSTANT R61, desc[UR10][R60.64] ;  /* 0x0000000a3c3d7981 */ /* 0x000f62000c1e9100 */
[----:B------:R-:W-:-:S03]  /*1530*/  IMAD.X R65, RZ, RZ, UR15, P0 ;  /* 0x0000000fff417e24 */ /* 0x000fc600080e06ff */
[----:B------:R-:W5:Y:S04]  /*1540*/  LDG.E.U8.CONSTANT R63, desc[UR10][R62.64] ;  /* 0x0000000a3e3f7981 */ /* 0x000f68000c1e9100 */
[----:B------:R-:W5:Y:S01]  /*1550*/  LDG.E.U8.CONSTANT R59, desc[UR10][R64.64] ;  /* 0x0000000a403b7981 */ /* 0x000f62000c1e9100 */
[----:B--2---:R-:W-:-:S04]  /*1560*/  IMAD R66, R72, 0x100, R57 ;  /* 0x0000010048427824 */ /* 0x004fc800078e0239 */
[----:B---3--:R-:W-:-:S04]  /*1570*/  IMAD R72, R71, 0x10000, R66 ;  /* 0x0001000047487824 */ /* 0x008fc800078e0242 */
[----:B----4-:R-:W-:-:S04]  /*1580*/  IMAD R57, R67, 0x1000000, R72 ;  /* 0x0100000043397824 */ /* 0x010fc800078e0248 */
[----:B------:R-:W-:-:S04]  /*1590*/  IMAD.IADD R67, R56, 0x1, R57 ;  /* 0x0000000138437824 */ /* 0x000fc800078e0239 */
[----:B------:R-:W-:Y:S02]  /*15a0*/  IMAD.IADD R74, R16, 0x1, R67 ;  /* 0x00000001104a7824 */ /* 0x000fe400078e0243 */
[----:B-----5:R-:W-:-:S03]  /*15b0*/  IMAD R68, R61, 0x100, R68 ;  /* 0x000001003d447824 */ /* 0x020fc600078e0244 */
[C---:B------:R-:W-:Y:S01]  /*15c0*/  SHF.L.W.U32.HI R60, R74.reuse, 0x1a, R74 ;  /* 0x0000001a4a3c7819 */ /* 0x040fe20000010e4a */
[----:B------:R-:W-:Y:S01]  /*15d0*/  IMAD R70, R63, 0x10000, R68 ;  /* 0x000100003f467824 */ /* 0x000fe200078e0244 */
[C-C-:B------:R-:W-:Y:S02]  /*15e0*/  SHF.L.W.U32.HI R61, R74.reuse, 0x15, R74.reuse ;  /* 0x000000154a3d7819 */ /* 0x140fe40000010e4a */
[----:B------:R-:W-:Y:S01]  /*15f0*/  SHF.L.W.U32.HI R62, R74, 0x7, R74 ;  /* 0x000000074a3e7819 */ /* 0x000fe20000010e4a */
[----:B------:R-:W-:Y:S01]  /*1600*/  IMAD R59, R59, 0x1000000, R70 ;  /* 0x010000003b3b7824 */ /* 0x000fe200078e0246 */
[----:B------:R-:W-:Y:S02]  /*1610*/  LOP3.LUT R63, R21, R74, R18, 0xe2, !PT ;  /* 0x0000004a153f7212 */ /* 0x000fe400078ee212 */
[----:B------:R-:W-:-:S04]  /*1620*/  LOP3.LUT R60, R62, R60, R61, 0x96, !PT ;  /* 0x0000003c3e3c7212 */ /* 0x000fc800078e963d */
[----:B------:R-:W-:-:S04]  /*1630*/  IADD3 R60, PT, PT, R63, R59, R60 ;  /* 0x0000003b3f3c7210 */ /* 0x000fc80007ffe03c */
[----:B------:R-:W-:-:S05]  /*1640*/  IADD3 R64, PT, PT, R60, -0x27f85568, R15 ;  /* 0xd807aa983c407810 */ /* 0x000fca0007ffe00f */
[----:B------:R-:W-:-:S05]  /*1650*/  IMAD.IADD R65, R17, 0x1, R64 ;  /* 0x0000000111417824 */ /* 0x000fca00078e0240 */
[C-C-:B------:R-:W-:Y:S02]  /*1660*/  SHF.L.W.U32.HI R60, R65.reuse, 0x1a, R65.reuse ;  /* 0x0000001a413c7819 */ /* 0x140fe40000010e41 */
[C-C-:B------:R-:W-:Y:S02]  /*1670*/  SHF.L.W.U32.HI R61, R65.reuse, 0x15, R65.reuse ;  /* 0x00000015413d7819 */ /* 0x140fe40000010e41 */
[----:B------:R-:W-:Y:S02]  /*1680*/  SHF.L.W.U32.HI R62, R65, 0x7, R65 ;  /* 0x00000007413e7819 */ /* 0x000fe40000010e41 */
[----:B------:R-:W-:Y:S02]  /*1690*/  LOP3.LUT R63, R74, R65, R21, 0xe2, !PT ;  /* 0x000000414a3f7212 */ /* 0x000fe400078ee215 */
[----:B------:R-:W-:-:S04]  /*16a0*/  LOP3.LUT R60, R62, R60, R61, 0x96, !PT ;  /* 0x0000003c3e3c7212 */ /* 0x000fc800078e963d */
[----:B------:R-:W-:-:S04]  /*16b0*/  IADD3 R63, PT, PT, R63, R25, R60 ;  /* 0x000000193f3f7210 */ /* 0x000fc80007ffe03c */
[----:B------:R-:W-:-:S05]  /*16c0*/  IADD3 R71, PT, PT, R63, 0x12835b01, R18 ;  /* 0x12835b013f477810 */ /* 0x000fca0007ffe012 */
        /* <DEDUP_REMOVED lines=14> */
[----:B------:R-:W-:Y:S01]  /*17b0*/  IADD3 R61, PT, PT, R63, R28, R61 ;  /* 0x0000001c3f3d7210 */ /* 0x000fe20007ffe03d */
[----:B------:R-:W-:-:S03]  /*17c0*/  IMAD.IADD R76, R22, 0x1, R67 ;  /* 0x00000001164c7824 */ /* 0x000fc600078e0243 */
[----:B------:R-:W-:-:S05]  /*17d0*/  IADD3 R75, PT, PT, R61, 0x550c7dc3, R74 ;  /* 0x550c7dc33d4b7810 */ /* 0x000fca0007ffe04a */
[C---:B------:R-:W-:Y:S01]  /*17e0*/  IMAD.IADD R60, R76.reuse, 0x1, R75 ;  /* 0x000000014c3c7824 */ /* 0x040fe200078e024b */
[----:B------:R-:W-:-:S04]  /*17f0*/  SHF.L.W.U32.HI R61, R76, 0x1e, R76 ;  /* 0x0000001e4c3d7819 */ /* 0x000fc80000010e4c */
[C-C-:B------:R-:W-:Y:S02]  /*1800*/  SHF.L.W.U32.HI R67, R60.reuse, 0x1a, R60.reuse ;  /* 0x0000001a3c437819 */ /* 0x140fe40000010e3c */
[C-C-:B------:R-:W-:Y:S02]  /*1810*/  SHF.L.W.U32.HI R74, R60.reuse, 0x15, R60.reuse ;  /* 0x000000153c4a7819 */ /* 0x140fe40000010e3c */
[----:B------:R-:W-:Y:S02]  /*1820*/  SHF.L.W.U32.HI R69, R60, 0x7, R60 ;  /* 0x000000073c457819 */ /* 0x000fe40000010e3c */
[C-C-:B------:R-:W-:Y:S02]  /*1830*/  SHF.L.W.U32.HI R62, R76.reuse, 0x13, R76.reuse ;  /* 0x000000134c3e7819 */ /* 0x140fe40000010e4c */
[----:B------:R-:W-:Y:S02]  /*1840*/  SHF.L.W.U32.HI R63, R76, 0xa, R76 ;  /* 0x0000000a4c3f7819 */ /* 0x000fe40000010e4c */
[----:B------:R-:W-:-:S02]  /*1850*/  LOP3.LUT R74, R69, R67, R74, 0x96, !PT ;  /* 0x00000043454a7212 */ /* 0x000fc400078e964a */
[----:B------:R-:W-:Y:S02]  /*1860*/  LOP3.LUT R67, R82, R60, R73, 0xe2, !PT ;  /* 0x0000003c52437212 */ /* 0x000fe400078ee249 */
[----:B------:R-:W-:Y:S02]  /*1870*/  LOP3.LUT R61, R63, R61, R62, 0x96, !PT ;  /* 0x0000003d3f3d7212 */ /* 0x000fe400078e963e */
[----:B------:R-:W-:Y:S02]  /*1880*/  LOP3.LUT R62, R20, R23, R76, 0xe8, !PT ;  /* 0x00000017143e7212 */ /* 0x000fe400078ee84c */
[----:B------:R-:W-:Y:S02]  /*1890*/  IADD3 R74, PT, PT, R67, R31, R74 ;  /* 0x0000001f434a7210 */ /* 0x000fe40007ffe04a */
[----:B------:R-:W-:Y:S02]  /*18a0*/  IADD3 R69, PT, PT, R64, R62, R61 ;  /* 0x0000003e40457210 */ /* 0x000fe40007ffe03d */
        /* <DEDUP_REMOVED lines=14> */
[----:B------:R-:W-:-:S05]  /*1990*/  IADD3 R63, PT, PT, R78, -0x7f214e02, R73 ;  /* 0x80deb1fe4e3f7810 */ /* 0x000fca0007ffe049 */
        /* <DEDUP_REMOVED lines=28> */
[----:B------:R-:W-:-:S05]  /*1b60*/  IMAD.IADD R60, R71, 0x1, R69 ;  /* 0x00000001473c7824 */ /* 0x000fca00078e0245 */
[C-C-:B------:R-:W-:Y:S02]  /*1b70*/  SHF.L.W.U32.HI R77, R60.reuse, 0x1a, R60.reuse ;  /* 0x0000001a3c4d7819 */ /* 0x140fe40000010e3c */
[C-C-:B------:R-:W-:Y:S02]  /*1b80*/  SHF.L.W.U32.HI R80, R60.reuse, 0x15, R60.reuse ;  /* 0x000000153c507819 */ /* 0x140fe40000010e3c */
[----:B------:R-:W-:Y:S02]  /*1b90*/  SHF.L.W.U32.HI R79, R60, 0x7, R60 ;  /* 0x000000073c4f7819 */ /* 0x000fe40000010e3c */
[--C-:B------:R-:W-:Y:S02]  /*1ba0*/  SHF.L.W.U32.HI R73, R71, 0x1e, R71.reuse ;  /* 0x0000001e47497819 */ /* 0x100fe40000010e47 */
[----:B------:R-:W-:Y:S02]  /*1bb0*/  LOP3.LUT R80, R79, R77, R80, 0x96, !PT ;  /* 0x0000004d4f507212 */ /* 0x000fe400078e9650 */
[----:B------:R-:W-:-:S02]  /*1bc0*/  SHF.L.W.U32.HI R78, R71, 0x13, R71 ;  /* 0x00000013474e7819 */ /* 0x000fc40000010e47 */
[--C-:B------:R-:W-:Y:S02]  /*1bd0*/  SHF.L.W.U32.HI R75, R71, 0xa, R71.reuse ;  /* 0x0000000a474b7819 */ /* 0x100fe40000010e47 */
[----:B------:R-:W-:Y:S02]  /*1be0*/  LOP3.LUT R77, R65, R60, R64, 0xe2, !PT ;  /* 0x0000003c414d7212 */ /* 0x000fe400078ee240 */
[----:B------:R-:W-:Y:S02]  /*1bf0*/  LOP3.LUT R73, R75, R73, R78, 0x96, !PT ;  /* 0x000000494b497212 */ /* 0x000fe400078e964e */
[----:B------:R-:W-:Y:S02]  /*1c00*/  LOP3.LUT R74, R74, R76, R71, 0xe8, !PT ;  /* 0x0000004c4a4a7212 */ /* 0x000fe400078ee847 */
[----:B------:R-:W-:Y:S02]  /*1c10*/  IADD3 R80, PT, PT, R77, R39, R80 ;  /* 0x000000274d507210 */ /* 0x000fe40007ffe050 */
[----:B------:R-:W-:-:S03]  /*1c20*/  IADD3 R73, PT, PT, R62, R74, R73 ;  /* 0x0000004a3e497210 */ /* 0x000fc60007ffe049 */
[----:B------:R-:W-:-:S04]  /*1c30*/  IMAD.IADD R62, R61, 0x1, R80 ;  /* 0x000000013d3e7824 */ /* 0x000fc800078e0250 */
        /* <DEDUP_REMOVED lines=21> */
[----:B------:R-:W-:Y:S02]  /*1d90*/  SHF.L.W.U32.HI R77, R74, 0xa, R74 ;  /* 0x0000000a4a4d7819 */ /* 0x000fe40000010e4a */
[----:B------:R-:W-:Y:S02]  /*1da0*/  LOP3.LUT R79, R61, R64, R60, 0xe2, !PT ;  /* 0x000000403d4f7212 */ /* 0x000fe400078ee23c */
[----:B------:R-:W-:Y:S02]  /*1db0*/  LOP3.LUT R76, R77, R75, R76, 0x96, !PT ;  /* 0x0000004b4d4c7212 */ /* 0x000fe400078e964c */
[----:B------:R-:W-:Y:S02]  /*1dc0*/  LOP3.LUT R71, R71, R73, R74, 0xe8, !PT ;  /* 0x0000004947477212 */ /* 0x000fe400078ee84a */
[----:B------:R-:W-:Y:S02]  /*1dd0*/  IADD3 R78, PT, PT, R79, R43, R78 ;  /* 0x0000002b4f4e7210 */ /* 0x000fe40007ffe04e */
[----:B------:R-:W-:-:S03]  /*1de0*/  IADD3 R71, PT, PT, R67, R71, R76 ;  /* 0x0000004743477210 */ /* 0x000fc60007ffe04c */
[----:B------:R-:W-:-:S04]  /*1df0*/  IMAD.IADD R67, R65, 0x1, R78 ;  /* 0x0000000141437824 */ /* 0x000fc800078e024e */
[----:B------:R-:W-:-:S05]  /*1e00*/  IMAD.IADD R65, R71, 0x1, R67 ;  /* 0x0000000147417824 */ /* 0x000fca00078e0243 */
[C-C-:B------:R-:W-:Y:S02]  /*1e10*/  SHF.L.W.U32.HI R78, R65.reuse, 0x1a, R65.reuse ;  /* 0x0000001a414e7819 */ /* 0x140fe40000010e41 */
[C-C-:B------:R-:W-:Y:S02]  /*1e20*/  SHF.L.W.U32.HI R79, R65.reuse, 0x15, R65.reuse ;  /* 0x00000015414f7819 */ /* 0x140fe40000010e41 */
[----:B------:R-:W-:Y:S02]  /*1e30*/  SHF.L.W.U32.HI R80, R65, 0x7, R65 ;  /* 0x0000000741507819 */ /* 0x000fe40000010e41 */
[C---:B------:R-:W-:Y:S02]  /*1e40*/  SHF.L.W.U32.HI R75, R71.reuse, 0x1e, R71 ;  /* 0x0000001e474b7819 */ /* 0x040fe40000010e47 */
        /* <DEDUP_REMOVED lines=36> */
[----:B------:R-:W-:-:S02]  /*2090*/  IADD3 R63, PT, PT, R79, 0x4a7484aa, R64 ;  /* 0x4a7484aa4f3f7810 */ /* 0x000fc40007ffe040 */
[----:B------:R-:W-:-:S03]  /*20a0*/  SHF.L.W.U32.HI R71, R57, 0xe, R72 ;  /* 0x0000000e39477819 */ /* 0x000fc60000010e48 */
[----:B------:R-:W-:Y:S01]  /*20b0*/  IMAD.IADD R64, R74, 0x1, R63 ;  /* 0x000000014a407824 */ /* 0x000fe200078e023f */
[----:B------:R-:W-:Y:S02]  /*20c0*/  SHF.L.W.U32.HI R66, R57, 0x19, R66 ;  /* 0x0000001939427819 */ /* 0x000fe40000010e42 */
[----:B------:R-:W-:Y:S02]  /*20d0*/  SHF.R.U32.HI R72, RZ, 0x3, R57 ;  /* 0x00000003ff487819 */ /* 0x000fe40000011639 */
[C-C-:B------:R-:W-:Y:S02]  /*20e0*/  SHF.L.W.U32.HI R73, R64.reuse, 0x1a, R64.reuse ;  /* 0x0000001a40497819 */ /* 0x140fe40000010e40 */
[C-C-:B------:R-:W-:Y:S02]  /*20f0*/  SHF.L.W.U32.HI R78, R64.reuse, 0x15, R64.reuse ;  /* 0x00000015404e7819 */ /* 0x140fe40000010e40 */
[----:B------:R-:W-:Y:S02]  /*2100*/  SHF.L.W.U32.HI R79, R64, 0x7, R64 ;  /* 0x00000007404f7819 */ /* 0x000fe40000010e40 */
[----:B------:R-:W-:-:S02]  /*2110*/  LOP3.LUT R77, R72, R66, R71, 0x96, !PT ;  /* 0x00000042484d7212 */ /* 0x000fc400078e9647 */
[----:B------:R-:W-:Y:S02]  /*2120*/  LOP3.LUT R79, R79, R73, R78, 0x96, !PT ;  /* 0x000000494f4f7212 */ /* 0x000fe400078e964e */
[--C-:B------:R-:W-:Y:S01]  /*2130*/  SHF.L.W.U32.HI R71, R74, 0x1e, R74.reuse ;  /* 0x0000001e4a477819 */ /* 0x100fe20000010e4a */
[----:B------:R-:W-:Y:S01]  /*2140*/  IMAD.IADD R66, R52, 0x1, R77 ;  /* 0x0000000134427824 */ /* 0x000fe200078e024d */
[C-C-:B------:R-:W-:Y:S02]  /*2150*/  SHF.L.W.U32.HI R72, R74.reuse, 0x13, R74.reuse ;  /* 0x000000134a487819 */ /* 0x140fe40000010e4a */
[----:B------:R-:W-:Y:S02]  /*2160*/  SHF.L.W.U32.HI R73, R74, 0xa, R74 ;  /* 0x0000000a4a497819 */ /* 0x000fe40000010e4a */
[----:B------:R-:W-:Y:S02]  /*2170*/  LOP3.LUT R77, R61, R64, R60, 0xe2, !PT ;  /* 0x000000403d4d7212 */ /* 0x000fe400078ee23c */
[----:B------:R-:W-:-:S02]  /*2180*/  LOP3.LUT R72, R73, R71, R72, 0x96, !PT ;  /* 0x0000004749487212 */ /* 0x000fc400078e9648 */
[----:B------:R-:W-:Y:S02]  /*2190*/  LOP3.LUT R73, R76, R75, R74, 0xe8, !PT ;  /* 0x0000004b4c497212 */ /* 0x000fe400078ee84a */
[----:B------:R-:W-:Y:S02]  /*21a0*/  IADD3 R76, PT, PT, R77, R66, R79 ;  /* 0x000000424d4c7210 */ /* 0x000fe40007ffe04f */
[----:B------:R-:W-:Y:S02]  /*21b0*/  IADD3 R73, PT, PT, R67, R73, R72 ;  /* 0x0000004943497210 */ /* 0x000fe40007ffe048 */
[----:B------:R-:W-:Y:S02]  /*21c0*/  IADD3 R71, PT, PT, R76, 0x5cb0a9dc, R65 ;  /* 0x5cb0a9dc4c477810 */ /* 0x000fe40007ffe041 */
        /* <DEDUP_REMOVED lines=15> */
[----:B------:R-:W-:Y:S02]  /*22c0*/  LOP3.LUT R75, R75, R74, R73, 0xe8, !PT ;  /* 0x0000004a4b4b7212 */ /* 0x000fe400078ee849 */
[----:B------:R-:W-:Y:S02]  /*22d0*/  IADD3 R77, PT, PT, R76, R67, R72 ;  /* 0x000000434c4d7210 */ /* 0x000fe40007ffe048 */
[----:B------:R-:W-:Y:S02]  /*22e0*/  IADD3 R75, PT, PT, R69, R75, R68 ;  /* 0x0000004b454b7210 */ /* 0x000fe40007ffe044 */
[----:B------:R-:W-:Y:S02]  /*22f0*/  IADD3 R72, PT, PT, R77, 0x76f988da, R60 ;  /* 0x76f988da4d487810 */ /* 0x000fe40007ffe03c */
[----:B------:R-:W-:-:S02]  /*2300*/  SHF.L.W.U32.HI R68, R66, 0xf, R66 ;  /* 0x0000000f42447819 */ /* 0x000fc40000010e42 */
[--C-:B------:R-:W-:Y:S02]  /*2310*/  SHF.L.W.U32.HI R69, R66, 0xd, R66.reuse ;  /* 0x0000000d42457819 */ /* 0x100fe40000010e42 */
[----:B------:R-:W-:Y:S01]  /*2320*/  SHF.R.U32.HI R70, RZ, 0xa, R66 ;  /* 0x0000000aff467819 */ /* 0x000fe20000011642 */
[----:B------:R-:W-:-:S03]  /*2330*/  IMAD.IADD R60, R75, 0x1, R72 ;  /* 0x000000014b3c7824 */ /* 0x000fc600078e0248 */
[----:B------:R-:W-:Y:S02]  /*2340*/  LOP3.LUT R68, R70, R68, R69, 0x96, !PT ;  /* 0x0000004446447212 */ /* 0x000fe400078e9645 */
[C-C-:B------:R-:W-:Y:S02]  /*2350*/  SHF.L.W.U32.HI R70, R60.reuse, 0x1a, R60.reuse ;  /* 0x0000001a3c467819 */ /* 0x140fe40000010e3c */
[C-C-:B------:R-:W-:Y:S02]  /*2360*/  SHF.L.W.U32.HI R79, R60.reuse, 0x15, R60.reuse ;  /* 0x000000153c4f7819 */ /* 0x140fe40000010e3c */
[----:B------:R-:W-:Y:S02]  /*2370*/  SHF.L.W.U32.HI R76, R60, 0x7, R60 ;  /* 0x000000073c4c7819 */ /* 0x000fe40000010e3c */
[----:B------:R-:W-:Y:S02]  /*2380*/  IADD3 R77, PT, PT, R59, R68, R30 ;  /* 0x000000443b4d7210 */ /* 0x000fe40007ffe01e */
[----:B------:R-:W-:-:S02]  /*2390*/  LOP3.LUT R79, R76, R70, R79, 0x96, !PT ;  /* 0x000000464c4f7212 */ /* 0x000fc400078e964f */
[C---:B------:R-:W-:Y:S01]  /*23a0*/  SHF.L.W.U32.HI R69, R75.reuse, 0x1e, R75 ;  /* 0x0000001e4b457819 */ /* 0x040fe20000010e4b */
[----:B------:R-:W-:Y:S01]  /*23b0*/  IMAD.IADD R68, R24, 0x1, R77 ;  /* 0x0000000118447824 */ /* 0x000fe200078e024d */
[C-C-:B------:R-:W-:Y:S02]  /*23c0*/  SHF.L.W.U32.HI R70, R75.reuse, 0x13, R75.reuse ;  /* 0x000000134b467819 */ /* 0x140fe40000010e4b */
[--C-:B------:R-:W-:Y:S02]  /*23d0*/  SHF.L.W.U32.HI R76, R75, 0xa, R75.reuse ;  /* 0x0000000a4b4c7819 */ /* 0x100fe40000010e4b */
[----:B------:R-:W-:Y:S02]  /*23e0*/  LOP3.LUT R77, R65, R60, R64, 0xe2, !PT ;  /* 0x0000003c414d7212 */ /* 0x000fe400078ee240 */
[----:B------:R-:W-:Y:S02]  /*23f0*/  LOP3.LUT R69, R76, R69, R70, 0x96, !PT ;  /* 0x000000454c457212 */ /* 0x000fe400078e9646 */
[----:B------:R-:W-:-:S02]  /*2400*/  LOP3.LUT R74, R74, R73, R75, 0xe8, !PT ;  /* 0x000000494a4a7212 */ /* 0x000fc400078ee84b */
[----:B------:R-:W-:Y:S02]  /*2410*/  IADD3 R70, PT, PT, R77, R68, R79 ;  /* 0x000000444d467210 */ /* 0x000fe40007ffe04f */
[----:B------:R-:W-:Y:S02]  /*2420*/  IADD3 R74, PT, PT, R62, R74, R69 ;  /* 0x0000004a3e4a7210 */ /* 0x000fe40007ffe045 */
[----:B------:R-:W-:Y:S02]  /*2430*/  IADD3 R62, PT, PT, R70, -0x67c1aeae, R61 ;  /* 0x983e5152463e7810 */ /* 0x000fe40007ffe03d */
[C-C-:B------:R-:W-:Y:S02]  /*2440*/  SHF.L.W.U32.HI R69, R67.reuse, 0xf, R67.reuse ;  /* 0x0000000f43457819 */ /* 0x140fe40000010e43 */
[--C-:B------:R-:W-:Y:S01]  /*2450*/  SHF.L.W.U32.HI R70, R67, 0xd, R67.reuse ;  /* 0x0000000d43467819 */ /* 0x100fe20000010e43 */
[----:B------:R-:W-:Y:S01]  /*2460*/  IMAD.IADD R61, R74, 0x1, R62 ;  /* 0x000000014a3d7824 */ /* 0x000fe200078e023e */
[----:B------:R-:W-:-:S04]  /*2470*/  SHF.R.U32.HI R76, RZ, 0xa, R67 ;  /* 0x0000000aff4c7819 */ /* 0x000fc80000011643 */
[C-C-:B------:R-:W-:Y:S02]  /*2480*/  SHF.L.W.U32.HI R77, R61.reuse, 0x1a, R61.reuse ;  /* 0x0000001a3d4d7819 */ /* 0x140fe40000010e3d */
[C-C-:B------:R-:W-:Y:S02]  /*2490*/  SHF.L.W.U32.HI R80, R61.reuse, 0x15, R61.reuse ;  /* 0x000000153d507819 */ /* 0x140fe40000010e3d */
[----:B------:R-:W-:Y:S02]  /*24a0*/  SHF.L.W.U32.HI R79, R61, 0x7, R61 ;  /* 0x000000073d4f7819 */ /* 0x000fe40000010e3d */
[----:B------:R-:W-:Y:S02]  /*24b0*/  LOP3.LUT R78, R76, R69, R70, 0x96, !PT ;  /* 0x000000454c4e7212 */ /* 0x000fe400078e9646 */
[----:B------:R-:W-:Y:S02]  /*24c0*/  LOP3.LUT R80, R79, R77, R80, 0x96, !PT ;  /* 0x0000004d4f507212 */ /* 0x000fe400078e9650 */
[C---:B------:R-:W-:Y:S01]  /*24d0*/  SHF.L.W.U32.HI R70, R74.reuse, 0x1e, R74 ;  /* 0x0000001e4a467819 */ /* 0x040fe20000010e4a */
[----:B------:R-:W-:Y:S01]  /*24e0*/  IMAD.IADD R69, R41, 0x1, R78 ;  /* 0x0000000129457824 */ /* 0x000fe200078e024e */
[----:B------:R-:W-:-:S02]  /*24f0*/  SHF.L.W.U32.HI R77, R74, 0x13, R74 ;  /* 0x000000134a4d7819 */ /* 0x000fc40000010e4a */
[--C-:B------:R-:W-:Y:S02]  /*2500*/  SHF.L.W.U32.HI R76, R74, 0xa, R74.reuse ;  /* 0x0000000a4a4c7819 */ /* 0x100fe40000010e4a */
[----:B------:R-:W-:Y:S02]  /*2510*/  LOP3.LUT R78, R60, R61, R65, 0xe2, !PT ;  /* 0x0000003d3c4e7212 */ /* 0x000fe400078ee241 */
[----:B------:R-:W-:Y:S02]  /*2520*/  LOP3.LUT R70, R76, R70, R77, 0x96, !PT ;  /* 0x000000464c467212 */ /* 0x000fe400078e964d */
[----:B------:R-:W-:Y:S02]  /*2530*/  LOP3.LUT R73, R73, R75, R74, 0xe8, !PT ;  /* 0x0000004b49497212 */ /* 0x000fe400078ee84a */
[----:B------:R-:W-:Y:S02]  /*2540*/  IADD3 R77, PT, PT, R78, R69, R80 ;  /* 0x000000454e4d7210 */ /* 0x000fe40007ffe050 */
[----:B------:R-:W-:-:S02]  /*2550*/  IADD3 R76, PT, PT, R63, R73, R70 ;  /* 0x000000493f4c7210 */ /* 0x000fc40007ffe046 */
[----:B------:R-:W-:Y:S02]  /*2560*/  IADD3 R73, PT, PT, R77, -0x57ce3993, R64 ;  /* 0xa831c66d4d497810 */ /* 0x000fe40007ffe040 */
[C-C-:B------:R-:W-:Y:S02]  /*2570*/  SHF.L.W.U32.HI R63, R68.reuse, 0xf, R68.reuse ;  /* 0x0000000f443f7819 */ /* 0x140fe40000010e44 */
[--C-:B------:R-:W-:Y:S01]  /*2580*/  SHF.L.W.U32.HI R70, R68, 0xd, R68.reuse ;  /* 0x0000000d44467819 */ /* 0x100fe20000010e44 */
[----:B------:R-:W-:Y:S01]  /*2590*/  IMAD.IADD R64, R76, 0x1, R73 ;  /* 0x000000014c407824 */ /* 0x000fe200078e0249 */
[----:B------:R-:W-:-:S04]  /*25a0*/  SHF.R.U32.HI R77, RZ, 0xa, R68 ;  /* 0x0000000aff4d7819 */ /* 0x000fc80000011644 */
[----:B------:R-:W-:Y:S02]  /*25b0*/  LOP3.LUT R79, R77, R63, R70, 0x96, !PT ;  /* 0x0000003f4d4f7212 */ /* 0x000fe400078e9646 */
[C-C-:B------:R-:W-:Y:S02]  /*25c0*/  SHF.L.W.U32.HI R78, R64.reuse, 0x1a, R64.reuse ;  /* 0x0000001a404e7819 */ /* 0x140fe40000010e40 */
[C-C-:B------:R-:W-:Y:S02]  /*25d0*/  SHF.L.W.U32.HI R81, R64.reuse, 0x15, R64.reuse ;  /* 0x0000001540517819 */ /* 0x140fe40000010e40 */
[----:B------:R-:W-:Y:S01]  /*25e0*/  SHF.L.W.U32.HI R80, R64, 0x7, R64 ;  /* 0x0000000740507819 */ /* 0x000fe20000010e40 */
[----:B------:R-:W-:Y:S01]  /*25f0*/  IMAD.IADD R70, R44, 0x1, R79 ;  /* 0x000000012c467824 */ /* 0x000fe200078e024f */
[----:B------:R-:W-:Y:S02]  /*2600*/  SHF.L.W.U32.HI R63, R76, 0x1e, R76 ;  /* 0x0000001e4c3f7819 */ /* 0x000fe40000010e4c */
[----:B------:R-:W-:-:S02]  /*2610*/  LOP3.LUT R81, R80, R78, R81, 0x96, !PT ;  /* 0x0000004e50517212 */ /* 0x000fc400078e9651 */
[C-C-:B------:R-:W-:Y:S02]  /*2620*/  SHF.L.W.U32.HI R78, R76.reuse, 0x13, R76.reuse ;  /* 0x000000134c4e7819 */ /* 0x140fe40000010e4c */
[----:B------:R-:W-:Y:S02]  /*2630*/  SHF.L.W.U32.HI R77, R76, 0xa, R76 ;  /* 0x0000000a4c4d7819 */ /* 0x000fe40000010e4c */
[----:B------:R-:W-:Y:S02]  /*2640*/  LOP3.LUT R79, R61, R64, R60, 0xe2, !PT ;  /* 0x000000403d4f7212 */ /* 0x000fe400078ee23c */
[----:B------:R-:W-:Y:S02]  /*2650*/  LOP3.LUT R78, R77, R63, R78, 0x96, !PT ;  /* 0x0000003f4d4e7212 */ /* 0x000fe400078e964e */
[----:B------:R-:W-:Y:S02]  /*2660*/  LOP3.LUT R75, R75, R74, R76, 0xe8, !PT ;  /* 0x0000004a4b4b7212 */ /* 0x000fe400078ee84c */
[----:B------:R-:W-:-:S02]  /*2670*/  IADD3 R80, PT, PT, R79, R70, R81 ;  /* 0x000000464f507210 */ /* 0x000fc40007ffe051 */
[----:B------:R-:W-:Y:S02]  /*2680*/  IADD3 R75, PT, PT, R71, R75, R78 ;  /* 0x0000004b474b7210 */ /* 0x000fe40007ffe04e */
[----:B------:R-:W-:Y:S02]  /*2690*/  IADD3 R65, PT, PT, R80, -0x4ffcd838, R65 ;  /* 0xb00327c850417810 */ /* 0x000fe40007ffe041 */
[C-C-:B------:R-:W-:Y:S02]  /*26a0*/  SHF.L.W.U32.HI R79, R69.reuse, 0xf, R69.reuse ;  /* 0x0000000f454f7819 */ /* 0x140fe40000010e45 */
[----:B------:R-:W-:Y:S01]  /*26b0*/  SHF.L.W.U32.HI R80, R69, 0xd, R69 ;  /* 0x0000000d45507819 */ /* 0x000fe20000010e45 */
[C---:B------:R-:W-:Y:S01]  /*26c0*/  IMAD.IADD R63, R75.reuse, 0x1, R65 ;  /* 0x000000014b3f7824 */ /* 0x040fe200078e0241 */
[----:B------:R-:W-:Y:S02]  /*26d0*/  SHF.R.U32.HI R81, RZ, 0xa, R69 ;  /* 0x0000000aff517819 */ /* 0x000fe40000011645 */
[----:B------:R-:W-:-:S02]  /*26e0*/  SHF.L.W.U32.HI R71, R75, 0x1e, R75 ;  /* 0x0000001e4b477819 */ /* 0x000fc40000010e4b */
[C-C-:B------:R-:W-:Y:S02]  /*26f0*/  SHF.L.W.U32.HI R78, R75.reuse, 0x13, R75.reuse ;  /* 0x000000134b4e7819 */ /* 0x140fe40000010e4b */
[--C-:B------:R-:W-:Y:S02]  /*2700*/  SHF.L.W.U32.HI R77, R75, 0xa, R75.reuse ;  /* 0x0000000a4b4d7819 */ /* 0x100fe40000010e4b */
[----:B------:R-:W-:Y:S02]  /*2710*/  LOP3.LUT R79, R81, R79, R80, 0x96, !PT ;  /* 0x0000004f514f7212 */ /* 0x000fe400078e9650 */
[----:B------:R-:W-:Y:S02]  /*2720*/  LOP3.LUT R71, R77, R71, R78, 0x96, !PT ;  /* 0x000000474d477212 */ /* 0x000fe400078e964e */
[----:B------:R-:W-:Y:S02]  /*2730*/  LOP3.LUT R74, R74, R76, R75, 0xe8, !PT ;  /* 0x0000004c4a4a7212 */ /* 0x000fe400078ee84b */
[----:B------:R-:W-:-:S02]  /*2740*/  SHF.L.W.U32.HI R78, R63, 0x1a, R63 ;  /* 0x0000001a3f4e7819 */ /* 0x000fc40000010e3f */
[C-C-:B------:R-:W-:Y:S02]  /*2750*/  SHF.L.W.U32.HI R81, R63.reuse, 0x15, R63.reuse ;  /* 0x000000153f517819 */ /* 0x140fe40000010e3f */
[----:B------:R-:W-:Y:S02]  /*2760*/  SHF.L.W.U32.HI R80, R63, 0x7, R63 ;  /* 0x000000073f507819 */ /* 0x000fe40000010e3f */
[----:B------:R-:W-:Y:S01]  /*2770*/  IADD3 R77, PT, PT, R72, R74, R71 ;  /* 0x0000004a484d7210 */ /* 0x000fe20007ffe047 */
[----:B------:R-:W-:Y:S01]  /*2780*/  IMAD.IADD R71, R48, 0x1, R79 ;  /* 0x0000000130477824 */ /* 0x000fe200078e024f */
[----:B------:R-:W-:Y:S02]  /*2790*/  LOP3.LUT R78, R80, R78, R81, 0x96, !PT ;  /* 0x0000004e504e7212 */ /* 0x000fe400078e9651 */
[----:B------:R-:W-:Y:S02]  /*27a0*/  LOP3.LUT R74, R64, R63, R61, 0xe2, !PT ;  /* 0x0000003f404a7212 */ /* 0x000fe400078ee23d */
[----:B------:R-:W-:-:S02]  /*27b0*/  SHF.L.W.U32.HI R72, R77, 0x1e, R77 ;  /* 0x0000001e4d487819 */ /* 0x000fc40000010e4d */
[----:B------:R-:W-:Y:S02]  /*27c0*/  IADD3 R81, PT, PT, R74, R71, R78 ;  /* 0x000000474a517210 */ /* 0x000fe40007ffe04e */
[C-C-:B------:R-:W-:Y:S02]  /*27d0*/  SHF.L.W.U32.HI R79, R77.reuse, 0x13, R77.reuse ;  /* 0x000000134d4f7819 */ /* 0x140fe40000010e4d */
[--C-:B------:R-:W-:Y:S02]  /*27e0*/  SHF.L.W.U32.HI R78, R77, 0xa, R77.reuse ;  /* 0x0000000a4d4e7819 */ /* 0x100fe40000010e4d */
[----:B------:R-:W-:Y:S02]  /*27f0*/  IADD3 R74, PT, PT, R81, -0x40a68039, R60 ;  /* 0xbf597fc7514a7810 */ /* 0x000fe40007ffe03c */
[----:B------:R-:W-:Y:S02]  /*2800*/  LOP3.LUT R76, R76, R75, R77, 0xe8, !PT ;  /* 0x0000004b4c4c7212 */ /* 0x000fe400078ee84d */
[----:B------:R-:W-:Y:S01]  /*2810*/  LOP3.LUT R79, R78, R72, R79, 0x96, !PT ;  /* 0x000000484e4f7212 */ /* 0x000fe200078e964f */
[----:B------:R-:W-:Y:S01]  /*2820*/  IMAD.IADD R60, R77, 0x1, R74 ;  /* 0x000000014d3c7824 */ /* 0x000fe200078e024a */
[----:B------:R-:W-:-:S02]  /*2830*/  SHF.L.W.U32.HI R72, R70, 0xf, R70 ;  /* 0x0000000f46487819 */ /* 0x000fc40000010e46 */
[----:B------:R-:W-:Y:S02]  /*2840*/  IADD3 R76, PT, PT, R62, R76, R79 ;  /* 0x0000004c3e4c7210 */ /* 0x000fe40007ffe04f */
[--C-:B------:R-:W-:Y:S02]  /*2850*/  SHF.L.W.U32.HI R79, R70, 0xd, R70.reuse ;  /* 0x0000000d464f7819 */ /* 0x100fe40000010e46 */
[----:B------:R-:W-:Y:S02]  /*2860*/  SHF.R.U32.HI R62, RZ, 0xa, R70 ;  /* 0x0000000aff3e7819 */ /* 0x000fe40000011646 */
[--C-:B------:R-:W-:Y:S02]  /*2870*/  SHF.L.W.U32.HI R78, R60, 0x1a, R60.reuse ;  /* 0x0000001a3c4e7819 */ /* 0x100fe40000010e3c */
[----:B------:R-:W-:Y:S02]  /*2880*/  LOP3.LUT R72, R62, R72, R79, 0x96, !PT ;  /* 0x000000483e487212 */ /* 0x000fe400078e964f */
[----:B------:R-:W-:-:S02]  /*2890*/  SHF.L.W.U32.HI R81, R60, 0x15, R60 ;  /* 0x000000153c517819 */ /* 0x000fc40000010e3c */
[----:B------:R-:W-:Y:S01]  /*28a0*/  SHF.L.W.U32.HI R80, R60, 0x7, R60 ;  /* 0x000000073c507819 */ /* 0x000fe20000010e3c */
[----:B------:R-:W-:Y:S01]  /*28b0*/  IMAD.IADD R72, R51, 0x1, R72 ;  /* 0x0000000133487824 */ /* 0x000fe200078e0248 */
[----:B------:R-:W-:Y:S02]  /*28c0*/  SHF.L.W.U32.HI R62, R76, 0x1e, R76 ;  /* 0x0000001e4c3e7819 */ /* 0x000fe40000010e4c */
[----:B------:R-:W-:Y:S02]  /*28d0*/  LOP3.LUT R81, R80, R78, R81, 0x96, !PT ;  /* 0x0000004e50517212 */ /* 0x000fe400078e9651 */
[----:B------:R-:W-:Y:S02]  /*28e0*/  LOP3.LUT R80, R63, R60, R64, 0xe2, !PT ;  /* 0x0000003c3f507212 */ /* 0x000fe400078ee240 */
[C-C-:B------:R-:W-:Y:S02]  /*28f0*/  SHF.L.W.U32.HI R79, R76.reuse, 0x13, R76.reuse ;  /* 0x000000134c4f7819 */ /* 0x140fe40000010e4c */
[----:B------:R-:W-:-:S02]  /*2900*/  SHF.L.W.U32.HI R78, R76, 0xa, R76 ;  /* 0x0000000a4c4e7819 */ /* 0x000fc40000010e4c */
[----:B------:R-:W-:Y:S02]  /*2910*/  IADD3 R80, PT, PT, R80, R72, R81 ;  /* 0x0000004850507210 */ /* 0x000fe40007ffe051 */
[----:B------:R-:W-:Y:S02]  /*2920*/  LOP3.LUT R62, R78, R62, R79, 0x96, !PT ;  /* 0x0000003e4e3e7212 */ /* 0x000fe400078e964f */
[----:B------:R-:W-:Y:S02]  /*2930*/  LOP3.LUT R75, R75, R77, R76, 0xe8, !PT ;  /* 0x0000004d4b4b7212 */ /* 0x000fe400078ee84c */
[----:B------:R-:W-:Y:S02]  /*2940*/  IADD3 R79, PT, PT, R80, -0x391ff40d, R61 ;  /* 0xc6e00bf3504f7810 */ /* 0x000fe40007ffe03d */
[----:B------:R-:W-:Y:S02]  /*2950*/  IADD3 R75, PT, PT, R73, R75, R62 ;  /* 0x0000004b494b7210 */ /* 0x000fe40007ffe03e */
[C---:B------:R-:W-:Y:S01]  /*2960*/  SHF.L.W.U32.HI R81, R71.reuse, 0xf, R71 ;  /* 0x0000000f47517819 */ /* 0x040fe20000010e47 */
[----:B------:R-:W-:Y:S01]  /*2970*/  IMAD.IADD R61, R76, 0x1, R79 ;  /* 0x000000014c3d7824 */ /* 0x000fe200078e024f */
[----:B------:R-:W-:-:S02]  /*2980*/  SHF.L.W.U32.HI R80, R71, 0xd, R71 ;  /* 0x0000000d47507819 */ /* 0x000fc40000010e47 */
[----:B------:R-:W-:Y:S02]  /*2990*/  SHF.R.U32.HI R82, RZ, 0xa, R71 ;  /* 0x0000000aff527819 */ /* 0x000fe40000011647 */
[C-C-:B------:R-:W-:Y:S02]  /*29a0*/  SHF.L.W.U32.HI R62, R75.reuse, 0x1e, R75.reuse ;  /* 0x0000001e4b3e7819 */ /* 0x140fe40000010e4b */
[C-C-:B------:R-:W-:Y:S02]  /*29b0*/  SHF.L.W.U32.HI R73, R75.reuse, 0x13, R75.reuse ;  /* 0x000000134b497819 */ /* 0x140fe40000010e4b */
[----:B------:R-:W-:Y:S02]  /*29c0*/  SHF.L.W.U32.HI R78, R75, 0xa, R75 ;  /* 0x0000000a4b4e7819 */ /* 0x000fe40000010e4b */
[----:B------:R-:W-:Y:S02]  /*29d0*/  LOP3.LUT R80, R82, R81, R80, 0x96, !PT ;  /* 0x0000005152507212 */ /* 0x000fe400078e9650 */
[----:B------:R-:W-:-:S02]  /*29e0*/  LOP3.LUT R62, R78, R62, R73, 0x96, !PT ;  /* 0x0000003e4e3e7212 */ /* 0x000fc400078e9649 */
[----:B------:R-:W-:Y:S02]  /*29f0*/  LOP3.LUT R77, R77, R76, R75, 0xe8, !PT ;  /* 0x0000004c4d4d7212 */ /* 0x000fe400078ee84b */
[C-C-:B------:R-:W-:Y:S02]  /*2a00*/  SHF.L.W.U32.HI R78, R61.reuse, 0x1a, R61.reuse ;  /* 0x0000001a3d4e7819 */ /* 0x140fe40000010e3d */
[C-C-:B------:R-:W-:Y:S02]  /*2a10*/  SHF.L.W.U32.HI R81, R61.reuse, 0x15, R61.reuse ;  /* 0x000000153d517819 */ /* 0x140fe40000010e3d */
[----:B------:R-:W-:Y:S02]  /*2a20*/  SHF.L.W.U32.HI R82, R61, 0x7, R61 ;  /* 0x000000073d527819 */ /* 0x000fe40000010e3d */
[----:B------:R-:W-:Y:S02]  /*2a30*/  IADD3 R77, PT, PT, R65, R77, R62 ;  /* 0x0000004d414d7210 */ /* 0x000fe40007ffe03e */
[----:B------:R-:W-:-:S02]  /*2a40*/  IADD3 R73, PT, PT, R35, R80, R66 ;  /* 0x0000005023497210 */ /* 0x000fc40007ffe042 */
[----:B------:R-:W-:Y:S02]  /*2a50*/  LOP3.LUT R78, R82, R78, R81, 0x96, !PT ;  /* 0x0000004e524e7212 */ /* 0x000fe400078e9651 */
[----:B------:R-:W-:Y:S02]  /*2a60*/  LOP3.LUT R65, R60, R61, R63, 0xe2, !PT ;  /* 0x0000003d3c417212 */ /* 0x000fe400078ee23f */
[--C-:B------:R-:W-:Y:S02]  /*2a70*/  SHF.L.W.U32.HI R62, R77, 0x1e, R77.reuse ;  /* 0x0000001e4d3e7819 */ /* 0x100fe40000010e4d */
[----:B------:R-:W-:Y:S02]  /*2a80*/  IADD3 R81, PT, PT, R65, R73, R78 ;  /* 0x0000004941517210 */ /* 0x000fe40007ffe04e */
[C-C-:B------:R-:W-:Y:S02]  /*2a90*/  SHF.L.W.U32.HI R65, R77.reuse, 0x13, R77.reuse ;  /* 0x000000134d417819 */ /* 0x140fe40000010e4d */
[----:B------:R-:W-:-:S02]  /*2aa0*/  SHF.L.W.U32.HI R78, R77, 0xa, R77 ;  /* 0x0000000a4d4e7819 */ /* 0x000fc40000010e4d */
[----:B------:R-:W-:Y:S02]  /*2ab0*/  IADD3 R80, PT, PT, R81, -0x2a586eb9, R64 ;  /* 0xd5a7914751507810 */ /* 0x000fe40007ffe040 */
[----:B------:R-:W-:Y:S02]  /*2ac0*/  LOP3.LUT R76, R76, R75, R77, 0xe8, !PT ;  /* 0x0000004b4c4c7212 */ /* 0x000fe400078ee84d */
[----:B------:R-:W-:Y:S01]  /*2ad0*/  LOP3.LUT R65, R78, R62, R65, 0x96, !PT ;  /* 0x0000003e4e417212 */ /* 0x000fe200078e9641 */
[----:B------:R-:W-:Y:S01]  /*2ae0*/  IMAD.IADD R62, R75, 0x1, R80 ;  /* 0x000000014b3e7824 */ /* 0x000fe200078e0250 */
[--C-:B------:R-:W-:Y:S02]  /*2af0*/  SHF.L.W.U32.HI R64, R72, 0xf, R72.reuse ;  /* 0x0000000f48407819 */ /* 0x100fe40000010e48 */
[----:B------:R-:W-:Y:S02]  /*2b00*/  IADD3 R76, PT, PT, R74, R76, R65 ;  /* 0x0000004c4a4c7210 */ /* 0x000fe40007ffe041 */
[----:B------:R-:W-:-:S02]  /*2b10*/  SHF.L.W.U32.HI R65, R72, 0xd, R72 ;  /* 0x0000000d48417819 */ /* 0x000fc40000010e48 */
[----:B------:R-:W-:Y:S02]  /*2b20*/  SHF.R.U32.HI R74, RZ, 0xa, R72 ;  /* 0x0000000aff4a7819 */ /* 0x000fe40000011648 */
[C-C-:B------:R-:W-:Y:S02]  /*2b30*/  SHF.L.W.U32.HI R78, R62.reuse, 0x1a, R62.reuse ;  /* 0x0000001a3e4e7819 */ /* 0x140fe40000010e3e */
[C-C-:B------:R-:W-:Y:S02]  /*2b40*/  SHF.L.W.U32.HI R81, R62.reuse, 0x15, R62.reuse ;  /* 0x000000153e517819 */ /* 0x140fe40000010e3e */
[----:B------:R-:W-:Y:S02]  /*2b50*/  SHF.L.W.U32.HI R82, R62, 0x7, R62 ;  /* 0x000000073e527819 */ /* 0x000fe40000010e3e */
[----:B------:R-:W-:Y:S02]  /*2b60*/  LOP3.LUT R74, R74, R64, R65, 0x96, !PT ;  /* 0x000000404a4a7212 */ /* 0x000fe400078e9641 */
[----:B------:R-:W-:-:S02]  /*2b70*/  LOP3.LUT R81, R82, R78, R81, 0x96, !PT ;  /* 0x0000004e52517212 */ /* 0x000fc400078e9651 */
[C-C-:B------:R-:W-:Y:S02]  /*2b80*/  SHF.L.W.U32.HI R64, R76.reuse, 0x1e, R76.reuse ;  /* 0x0000001e4c407819 */ /* 0x140fe40000010e4c */
[C-C-:B------:R-:W-:Y:S02]  /*2b90*/  SHF.L.W.U32.HI R65, R76.reuse, 0x13, R76.reuse ;  /* 0x000000134c417819 */ /* 0x140fe40000010e4c */
[----:B------:R-:W-:Y:S02]  /*2ba0*/  SHF.L.W.U32.HI R78, R76, 0xa, R76 ;  /* 0x0000000a4c4e7819 */ /* 0x000fe40000010e4c */
[----:B------:R-:W-:Y:S02]  /*2bb0*/  IADD3 R74, PT, PT, R36, R74, R67 ;  /* 0x0000004a244a7210 */ /* 0x000fe40007ffe043 */
[----:B------:R-:W-:Y:S02]  /*2bc0*/  LOP3.LUT R82, R61, R62, R60, 0xe2, !PT ;  /* 0x0000003e3d527212 */ /* 0x000fe400078ee23c */
[----:B------:R-:W-:-:S02]  /*2bd0*/  LOP3.LUT R64, R78, R64, R65, 0x96, !PT ;  /* 0x000000404e407212 */ /* 0x000fc400078e9641 */
[----:B------:R-:W-:Y:S02]  /*2be0*/  LOP3.LUT R75, R75, R77, R76, 0xe8, !PT ;  /* 0x0000004d4b4b7212 */ /* 0x000fe400078ee84c */
[----:B------:R-:W-:Y:S02]  /*2bf0*/  IADD3 R82, PT, PT, R82, R74, R81 ;  /* 0x0000004a52527210 */ /* 0x000fe40007ffe051 */
[----:B------:R-:W-:Y:S02]  /*2c00*/  IADD3 R64, PT, PT, R79, R75, R64 ;  /* 0x0000004b4f407210 */ /* 0x000fe40007ffe040 */
[----:B------:R-:W-:Y:S02]  /*2c10*/  IADD3 R82, PT, PT, R82, 0x6ca6351, R63 ;  /* 0x06ca635152527810 */ /* 0x000fe40007ffe03f */
[C-C-:B------:R-:W-:Y:S02]  /*2c20*/  SHF.L.W.U32.HI R65, R64.reuse, 0x1e, R64.reuse ;  /* 0x0000001e40417819 */ /* 0x140fe40000010e40 */
[C---:B------:R-:W-:Y:S01]  /*2c30*/  SHF.L.W.U32.HI R78, R64.reuse, 0x13, R64 ;  /* 0x00000013404e7819 */ /* 0x040fe20000010e40 */
[----:B------:R-:W-:Y:S01]  /*2c40*/  IMAD.IADD R63, R77, 0x1, R82 ;  /* 0x000000014d3f7824 */ /* 0x000fe200078e0252 */
[----:B------:R-:W-:-:S02]  /*2c50*/  SHF.L.W.U32.HI R75, R64, 0xa, R64 ;  /* 0x0000000a404b7819 */ /* 0x000fc40000010e40 */
[C-C-:B------:R-:W-:Y:S02]  /*2c60*/  SHF.L.W.U32.HI R81, R73.reuse, 0xf, R73.reuse ;  /* 0x0000000f49517819 */ /* 0x140fe40000010e49 */
[--C-:B------:R-:W-:Y:S02]  /*2c70*/  SHF.L.W.U32.HI R84, R73, 0xd, R73.reuse ;  /* 0x0000000d49547819 */ /* 0x100fe40000010e49 */
[----:B------:R-:W-:Y:S02]  /*2c80*/  SHF.R.U32.HI R79, RZ, 0xa, R73 ;  /* 0x0000000aff4f7819 */ /* 0x000fe40000011649 */
[----:B------:R-:W-:Y:S02]  /*2c90*/  LOP3.LUT R65, R75, R65, R78, 0x96, !PT ;  /* 0x000000414b417212 */ /* 0x000fe400078e964e */
[----:B------:R-:W-:Y:S02]  /*2ca0*/  LOP3.LUT R79, R79, R81, R84, 0x96, !PT ;  /* 0x000000514f4f7212 */ /* 0x000fe400078e9654 */
[----:B------:R-:W-:-:S02]  /*2cb0*/  LOP3.LUT R78, R77, R76, R64, 0xe8, !PT ;  /* 0x0000004c4d4e7212 */ /* 0x000fc400078ee840 */
[C-C-:B------:R-:W-:Y:S02]  /*2cc0*/  SHF.L.W.U32.HI R77, R63.reuse, 0x1a, R63.reuse ;  /* 0x0000001a3f4d7819 */ /* 0x140fe40000010e3f */
[C-C-:B------:R-:W-:Y:S02]  /*2cd0*/  SHF.L.W.U32.HI R84, R63.reuse, 0x15, R63.reuse ;  /* 0x000000153f547819 */ /* 0x140fe40000010e3f */
[----:B------:R-:W-:Y:S02]  /*2ce0*/  SHF.L.W.U32.HI R81, R63, 0x7, R63 ;  /* 0x000000073f517819 */ /* 0x000fe40000010e3f */
[----:B------:R-:W-:Y:S02]  /*2cf0*/  IADD3 R65, PT, PT, R80, R78, R65 ;  /* 0x0000004e50417210 */ /* 0x000fe40007ffe041 */
[----:B------:R-:W-:Y:S02]  /*2d00*/  IADD3 R75, PT, PT, R40, R79, R68 ;  /* 0x0000004f284b7210 */ /* 0x000fe40007ffe044 */
[----:B------:R-:W-:-:S02]  /*2d10*/  LOP3.LUT R84, R81, R77, R84, 0x96, !PT ;  /* 0x0000004d51547212 */ /* 0x000fc400078e9654 */
[----:B------:R-:W-:-:S04]  /*2d20*/  LOP3.LUT R78, R62, R63, R61, 0xe2, !PT ;  /* 0x0000003f3e4e7212 */ /* 0x000fc800078ee23d */
[----:B------:R-:W-:Y:S02]  /*2d30*/  IADD3 R81, PT, PT, R78, R75, R84 ;  /* 0x0000004b4e517210 */ /* 0x000fe40007ffe054 */
[--C-:B------:R-:W-:Y:S02]  /*2d40*/  SHF.L.W.U32.HI R77, R65, 0x1e, R65.reuse ;  /* 0x0000001e414d7819 */ /* 0x100fe40000010e41 */
[----:B------:R-:W-:Y:S02]  /*2d50*/  IADD3 R83, PT, PT, R81, 0x14292967, R60 ;  /* 0x1429296751537810 */ /* 0x000fe40007ffe03c */
[C-C-:B------:R-:W-:Y:S02]  /*2d60*/  SHF.L.W.U32.HI R78, R65.reuse, 0x13, R65.reuse ;  /* 0x00000013414e7819 */ /* 0x140fe40000010e41 */
[--C-:B------:R-:W-:Y:S02]  /*2d70*/  SHF.L.W.U32.HI R79, R65, 0xa, R65.reuse ;  /* 0x0000000a414f7819 */ /* 0x100fe40000010e41 */
[C---:B------:R-:W-:Y:S01]  /*2d80*/  LOP3.LUT R81, R76.reuse, R64, R65, 0xe8, !PT ;  /* 0x000000404c517212 */ /* 0x040fe200078ee841 */
[----:B------:R-:W-:Y:S01]  /*2d90*/  IMAD.IADD R76, R76, 0x1, R83 ;  /* 0x000000014c4c7824 */ /* 0x000fe200078e0253 */
[----:B------:R-:W-:-:S02]  /*2da0*/  LOP3.LUT R78, R79, R77, R78, 0x96, !PT ;  /* 0x0000004d4f4e7212 */ /* 0x000fc400078e964e */
[----:B------:R-:W-:Y:S02]  /*2db0*/  SHF.L.W.U32.HI R60, R74, 0xf, R74 ;  /* 0x0000000f4a3c7819 */ /* 0x000fe40000010e4a */
[----:B------:R-:W-:Y:S02]  /*2dc0*/  IADD3 R78, PT, PT, R82, R81, R78 ;  /* 0x00000051524e7210 */ /* 0x000fe40007ffe04e */
[--C-:B------:R-:W-:Y:S02]  /*2dd0*/  SHF.L.W.U32.HI R77, R74, 0xd, R74.reuse ;  /* 0x0000000d4a4d7819 */ /* 0x100fe40000010e4a */
[----:B------:R-:W-:Y:S02]  /*2de0*/  SHF.R.U32.HI R79, RZ, 0xa, R74 ;  /* 0x0000000aff4f7819 */ /* 0x000fe4000001164a */
[C-C-:B------:R-:W-:Y:S02]  /*2df0*/  SHF.L.W.U32.HI R80, R76.reuse, 0x1a, R76.reuse ;  /* 0x0000001a4c507819 */ /* 0x140fe40000010e4c */
[----:B------:R-:W-:-:S02]  /*2e00*/  SHF.L.W.U32.HI R81, R76, 0x15, R76 ;  /* 0x000000154c517819 */ /* 0x000fc40000010e4c */
[----:B------:R-:W-:Y:S02]  /*2e10*/  SHF.L.W.U32.HI R82, R76, 0x7, R76 ;  /* 0x000000074c527819 */ /* 0x000fe40000010e4c */
[----:B------:R-:W-:Y:S02]  /*2e20*/  LOP3.LUT R60, R79, R60, R77, 0x96, !PT ;  /* 0x0000003c4f3c7212 */ /* 0x000fe400078e964d */
[----:B------:R-:W-:Y:S02]  /*2e30*/  LOP3.LUT R81, R82, R80, R81, 0x96, !PT ;  /* 0x0000005052517212 */ /* 0x000fe400078e9651 */
[C-C-:B------:R-:W-:Y:S02]  /*2e40*/  SHF.L.W.U32.HI R77, R78.reuse, 0x1e, R78.reuse ;  /* 0x0000001e4e4d7819 */ /* 0x140fe40000010e4e */
[C-C-:B------:R-:W-:Y:S02]  /*2e50*/  SHF.L.W.U32.HI R80, R78.reuse, 0x13, R78.reuse ;  /* 0x000000134e507819 */ /* 0x140fe40000010e4e */
[----:B------:R-:W-:-:S02]  /*2e60*/  SHF.L.W.U32.HI R79, R78, 0xa, R78 ;  /* 0x0000000a4e4f7819 */ /* 0x000fc40000010e4e */
[----:B------:R-:W-:Y:S02]  /*2e70*/  IADD3 R60, PT, PT, R37, R60, R69 ;  /* 0x0000003c253c7210 */ /* 0x000fe40007ffe045 */
[----:B------:R-:W-:Y:S02]  /*2e80*/  LOP3.LUT R82, R63, R76, R62, 0xe2, !PT ;  /* 0x0000004c3f527212 */ /* 0x000fe400078ee23e */
[----:B------:R-:W-:Y:S02]  /*2e90*/  LOP3.LUT R77, R79, R77, R80, 0x96, !PT ;  /* 0x0000004d4f4d7212 */ /* 0x000fe400078e9650 */
[----:B------:R-:W-:Y:S02]  /*2ea0*/  LOP3.LUT R80, R64, R65, R78, 0xe8, !PT ;  /* 0x0000004140507212 */ /* 0x000fe400078ee84e */
[----:B------:R-:W-:Y:S02]  /*2eb0*/  IADD3 R82, PT, PT, R82, R60, R81 ;  /* 0x0000003c52527210 */ /* 0x000fe40007ffe051 */
[----:B------:R-:W-:-:S02]  /*2ec0*/  IADD3 R77, PT, PT, R83, R80, R77 ;  /* 0x00000050534d7210 */ /* 0x000fc40007ffe04d */
[----:B------:R-:W-:Y:S02]  /*2ed0*/  IADD3 R83, PT, PT, R82, 0x27b70a85, R61 ;  /* 0x27b70a8552537810 */ /* 0x000fe40007ffe03d */
[C-C-:B------:R-:W-:Y:S02]  /*2ee0*/  SHF.L.W.U32.HI R84, R75.reuse, 0xf, R75.reuse ;  /* 0x0000000f4b547819 */ /* 0x140fe40000010e4b */
[----:B------:R-:W-:Y:S01]  /*2ef0*/  SHF.L.W.U32.HI R85, R75, 0xd, R75 ;  /* 0x0000000d4b557819 */ /* 0x000fe20000010e4b */
[----:B------:R-:W-:Y:S01]  /*2f00*/  IMAD.IADD R79, R64, 0x1, R83 ;  /* 0x00000001404f7824 */ /* 0x000fe200078e0253 */
[----:B------:R-:W-:Y:S02]  /*2f10*/  SHF.R.U32.HI R82, RZ, 0xa, R75 ;  /* 0x0000000aff527819 */ /* 0x000fe4000001164b */
[C-C-:B------:R-:W-:Y:S02]  /*2f20*/  SHF.L.W.U32.HI R61, R77.reuse, 0x1e, R77.reuse ;  /* 0x0000001e4d3d7819 */ /* 0x140fe40000010e4d */
[----:B------:R-:W-:-:S02]  /*2f30*/  SHF.L.W.U32.HI R80, R77, 0x13, R77 ;  /* 0x000000134d507819 */ /* 0x000fc40000010e4d */
[----:B------:R-:W-:Y:S02]  /*2f40*/  SHF.L.W.U32.HI R81, R77, 0xa, R77 ;  /* 0x0000000a4d517819 */ /* 0x000fe40000010e4d */
[----:B------:R-:W-:Y:S02]  /*2f50*/  LOP3.LUT R82, R82, R84, R85, 0x96, !PT ;  /* 0x0000005452527212 */ /* 0x000fe400078e9655 */
[----:B------:R-:W-:Y:S02]  /*2f60*/  LOP3.LUT R80, R81, R61, R80, 0x96, !PT ;  /* 0x0000003d51507212 */ /* 0x000fe400078e9650 */
[----:B------:R-:W-:Y:S02]  /*2f70*/  LOP3.LUT R61, R65, R78, R77, 0xe8, !PT ;  /* 0x0000004e413d7212 */ /* 0x000fe400078ee84d */
[C-C-:B------:R-:W-:Y:S02]  /*2f80*/  SHF.L.W.U32.HI R64, R79.reuse, 0x1a, R79.reuse ;  /* 0x0000001a4f407819 */ /* 0x140fe40000010e4f */
[----:B------:R-:W-:-:S02]  /*2f90*/  SHF.L.W.U32.HI R81, R79, 0x15, R79 ;  /* 0x000000154f517819 */ /* 0x000fc40000010e4f */
[----:B------:R-:W-:Y:S02]  /*2fa0*/  SHF.L.W.U32.HI R84, R79, 0x7, R79 ;  /* 0x000000074f547819 */ /* 0x000fe40000010e4f */
[----:B------:R-:W-:Y:S02]  /*2fb0*/  IADD3 R80, PT, PT, R83, R61, R80 ;  /* 0x0000003d53507210 */ /* 0x000fe40007ffe050 */
[----:B------:R-:W-:Y:S02]  /*2fc0*/  LOP3.LUT R64, R84, R64, R81, 0x96, !PT ;  /* 0x0000004054407212 */ /* 0x000fe400078e9651 */
[----:B------:R-:W-:Y:S02]  /*2fd0*/  IADD3 R61, PT, PT, R47, R82, R70 ;  /* 0x000000522f3d7210 */ /* 0x000fe40007ffe046 */
[----:B------:R-:W-:-:S04]  /*2fe0*/  LOP3.LUT R81, R76, R79, R63, 0xe2, !PT ;  /* 0x0000004f4c517212 */ /* 0x000fc800078ee23f */
[----:B------:R-:W-:Y:S02]  /*2ff0*/  IADD3 R85, PT, PT, R81, R61, R64 ;  /* 0x0000003d51557210 */ /* 0x000fe40007ffe040 */
[C-C-:B------:R-:W-:Y:S02]  /*3000*/  SHF.L.W.U32.HI R82, R80.reuse, 0x1e, R80.reuse ;  /* 0x0000001e50527819 */ /* 0x140fe40000010e50 */
[C-C-:B------:R-:W-:Y:S02]  /*3010*/  SHF.L.W.U32.HI R83, R80.reuse, 0x13, R80.reuse ;  /* 0x0000001350537819 */ /* 0x140fe40000010e50 */
[----:B------:R-:W-:Y:S02]  /*3020*/  SHF.L.W.U32.HI R84, R80, 0xa, R80 ;  /* 0x0000000a50547819 */ /* 0x000fe40000010e50 */
[----:B------:R-:W-:Y:S02]  /*3030*/  IADD3 R64, PT, PT, R85, 0x2e1b2138, R62 ;  /* 0x2e1b213855407810 */ /* 0x000fe40007ffe03e */
[----:B------:R-:W-:-:S02]  /*3040*/  LOP3.LUT R81, R84, R82, R83, 0x96, !PT ;  /* 0x0000005254517212 */ /* 0x000fc400078e9653 */
[C---:B------:R-:W-:Y:S01]  /*3050*/  SHF.L.W.U32.HI R83, R60.reuse, 0xf, R60 ;  /* 0x0000000f3c537819 */ /* 0x040fe20000010e3c */
[----:B------:R-:W-:Y:S01]  /*3060*/  IMAD.IADD R82, R65, 0x1, R64 ;  /* 0x0000000141527824 */ /* 0x000fe200078e0240 */
[--C-:B------:R-:W-:Y:S02]  /*3070*/  SHF.L.W.U32.HI R84, R60, 0xd, R60.reuse ;  /* 0x0000000d3c547819 */ /* 0x100fe40000010e3c */
[----:B------:R-:W-:Y:S02]  /*3080*/  SHF.R.U32.HI R85, RZ, 0xa, R60 ;  /* 0x0000000aff557819 */ /* 0x000fe4000001163c */
[----:B------:R-:W-:Y:S02]  /*3090*/  LOP3.LUT R62, R78, R77, R80, 0xe8, !PT ;  /* 0x0000004d4e3e7212 */ /* 0x000fe400078ee850 */
[----:B------:R-:W-:Y:S02]  /*30a0*/  LOP3.LUT R83, R85, R83, R84, 0x96, !PT ;  /* 0x0000005355537212 */ /* 0x000fe400078e9654 */
[----:B------:R-:W-:-:S02]  /*30b0*/  IADD3 R81, PT, PT, R64, R62, R81 ;  /* 0x0000003e40517210 */ /* 0x000fc40007ffe051 */
[C-C-:B------:R-:W-:Y:S02]  /*30c0*/  SHF.L.W.U32.HI R64, R82.reuse, 0x1a, R82.reuse ;  /* 0x0000001a52407819 */ /* 0x140fe40000010e52 */
[C-C-:B------:R-:W-:Y:S02]  /*30d0*/  SHF.L.W.U32.HI R65, R82.reuse, 0x15, R82.reuse ;  /* 0x0000001552417819 */ /* 0x140fe40000010e52 */
[----:B------:R-:W-:Y:S02]  /*30e0*/  SHF.L.W.U32.HI R84, R82, 0x7, R82 ;  /* 0x0000000752547819 */ /* 0x000fe40000010e52 */
[----:B------:R-:W-:Y:S02]  /*30f0*/  IADD3 R62, PT, PT, R42, R83, R71 ;  /* 0x000000532a3e7210 */ /* 0x000fe40007ffe047 */
[----:B------:R-:W-:Y:S02]  /*3100*/  LOP3.LUT R65, R84, R64, R65, 0x96, !PT ;  /* 0x0000004054417212 */ /* 0x000fe400078e9641 */
[----:B------:R-:W-:-:S02]  /*3110*/  LOP3.LUT R64, R79, R82, R76, 0xe2, !PT ;  /* 0x000000524f407212 */ /* 0x000fc400078ee24c */
[C---:B------:R-:W-:Y:S02]  /*3120*/  SHF.L.W.U32.HI R83, R81.reuse, 0x1e, R81 ;  /* 0x0000001e51537819 */ /* 0x040fe40000010e51 */
[----:B------:R-:W-:Y:S02]  /*3130*/  IADD3 R84, PT, PT, R64, R62, R65 ;  /* 0x0000003e40547210 */ /* 0x000fe40007ffe041 */
[C-C-:B------:R-:W-:Y:S02]  /*3140*/  SHF.L.W.U32.HI R64, R81.reuse, 0x13, R81.reuse ;  /* 0x0000001351407819 */ /* 0x140fe40000010e51 */
[----:B------:R-:W-:Y:S02]  /*3150*/  SHF.L.W.U32.HI R65, R81, 0xa, R81 ;  /* 0x0000000a51417819 */ /* 0x000fe40000010e51 */
[----:B------:R-:W-:Y:S02]  /*3160*/  SHF.R.U32.HI R85, RZ, 0x3, R66 ;  /* 0x00000003ff557819 */ /* 0x000fe40000011642 */
[----:B------:R-:W-:-:S02]  /*3170*/  LOP3.LUT R64, R65, R83, R64, 0x96, !PT ;  /* 0x0000005341407212 */ /* 0x000fc400078e9640 */
[----:B------:R-:W-:Y:S02]  /*3180*/  IADD3 R83, PT, PT, R84, 0x4d2c6dfc, R63 ;  /* 0x4d2c6dfc54537810 */ /* 0x000fe40007ffe03f */
[C-C-:B------:R-:W-:Y:S02]  /*3190*/  SHF.L.W.U32.HI R65, R66.reuse, 0x19, R66.reuse ;  /* 0x0000001942417819 */ /* 0x140fe40000010e42 */
[----:B------:R-:W-:Y:S02]  /*31a0*/  SHF.L.W.U32.HI R84, R66, 0xe, R66 ;  /* 0x0000000e42547819 */ /* 0x000fe40000010e42 */
[----:B------:R-:W-:Y:S02]  /*31b0*/  LOP3.LUT R63, R77, R80, R81, 0xe8, !PT ;  /* 0x000000504d3f7212 */ /* 0x000fe400078ee851 */
[----:B------:R-:W-:Y:S02]  /*31c0*/  LOP3.LUT R65, R85, R65, R84, 0x96, !PT ;  /* 0x0000004155417212 */ /* 0x000fe400078e9654 */
[----:B------:R-:W-:Y:S01]  /*31d0*/  IADD3 R84, PT, PT, R83, R63, R64 ;  /* 0x0000003f53547210 */ /* 0x000fe20007ffe040 */
[----:B------:R-:W-:Y:S01]  /*31e0*/  IMAD.IADD R83, R78, 0x1, R83 ;  /* 0x000000014e537824 */ /* 0x000fe200078e0253 */
[----:B------:R-:W-:-:S02]  /*31f0*/  SHF.L.W.U32.HI R63, R61, 0xf, R61 ;  /* 0x0000000f3d3f7819 */ /* 0x000fc40000010e3d */
[--C-:B------:R-:W-:Y:S02]  /*3200*/  SHF.L.W.U32.HI R64, R61, 0xd, R61.reuse ;  /* 0x0000000d3d407819 */ /* 0x100fe40000010e3d */
[----:B------:R-:W-:Y:S02]  /*3210*/  SHF.R.U32.HI R78, RZ, 0xa, R61 ;  /* 0x0000000aff4e7819 */ /* 0x000fe4000001163d */
[C-C-:B------:R-:W-:Y:S02]  /*3220*/  SHF.L.W.U32.HI R85, R83.reuse, 0x15, R83.reuse ;  /* 0x0000001553557819 */ /* 0x140fe40000010e53 */
[----:B------:R-:W-:Y:S02]  /*3230*/  LOP3.LUT R63, R78, R63, R64, 0x96, !PT ;  /* 0x0000003f4e3f7212 */ /* 0x000fe400078e9640 */
[C-C-:B------:R-:W-:Y:S02]  /*3240*/  SHF.L.W.U32.HI R64, R83.reuse, 0x1a, R83.reuse ;  /* 0x0000001a53407819 */ /* 0x140fe40000010e53 */
[----:B------:R-:W-:-:S02]  /*3250*/  SHF.L.W.U32.HI R78, R83, 0x7, R83 ;  /* 0x00000007534e7819 */ /* 0x000fc40000010e53 */
[----:B------:R-:W-:Y:S02]  /*3260*/  IADD3 R63, PT, PT, R45, R63, R72 ;  /* 0x0000003f2d3f7210 */ /* 0x000fe40007ffe048 */
[----:B------:R-:W-:Y:S02]  /*3270*/  LOP3.LUT R64, R78, R64, R85, 0x96, !PT ;  /* 0x000000404e407212 */ /* 0x000fe400078e9655 */
[----:B------:R-:W-:Y:S02]  /*3280*/  LOP3.LUT R78, R82, R83, R79, 0xe2, !PT ;  /* 0x00000053524e7212 */ /* 0x000fe400078ee24f */
[----:B------:R-:W-:Y:S02]  /*3290*/  SHF.L.W.U32.HI R85, R84, 0x13, R84 ;  /* 0x0000001354557819 */ /* 0x000fe40000010e54 */
[----:B------:R-:W-:Y:S02]  /*32a0*/  IADD3 R87, PT, PT, R78, R63, R64 ;  /* 0x0000003f4e577210 */ /* 0x000fe40007ffe040 */
[----:B------:R-:W-:-:S02]  /*32b0*/  SHF.L.W.U32.HI R64, R84, 0x1e, R84 ;  /* 0x0000001e54407819 */ /* 0x000fc40000010e54 */
[----:B------:R-:W-:Y:S02]  /*32c0*/  SHF.L.W.U32.HI R78, R84, 0xa, R84 ;  /* 0x0000000a544e7819 */ /* 0x000fe40000010e54 */
[----:B------:R-:W-:Y:S02]  /*32d0*/  IADD3 R76, PT, PT, R87, 0x53380d13, R76 ;  /* 0x53380d13574c7810 */ /* 0x000fe40007ffe04c */
[----:B------:R-:W-:Y:S02]  /*32e0*/  LOP3.LUT R85, R78, R64, R85, 0x96, !PT ;  /* 0x000000404e557212 */ /* 0x000fe400078e9655 */
[----:B------:R-:W-:Y:S02]  /*32f0*/  LOP3.LUT R64, R80, R81, R84, 0xe8, !PT ;  /* 0x0000005150407212 */ /* 0x000fe400078ee854 */
[----:B------:R-:W-:Y:S02]  /*3300*/  SHF.R.U32.HI R78, RZ, 0xa, R62 ;  /* 0x0000000aff4e7819 */ /* 0x000fe4000001163e */
[----:B------:R-:W-:Y:S01]  /*3310*/  IADD3 R85, PT, PT, R76, R64, R85 ;  /* 0x000000404c557210 */ /* 0x000fe20007ffe055 */
[----:B------:R-:W-:Y:S01]  /*3320*/  IMAD.IADD R76, R77, 0x1, R76 ;  /* 0x000000014d4c7824 */ /* 0x000fe200078e024c */
[----:B------:R-:W-:-:S02]  /*3330*/  SHF.L.W.U32.HI R64, R62, 0xf, R62 ;  /* 0x0000000f3e407819 */ /* 0x000fc40000010e3e */
[----:B------:R-:W-:Y:S02]  /*3340*/  SHF.L.W.U32.HI R77, R62, 0xd, R62 ;  /* 0x0000000d3e4d7819 */ /* 0x000fe40000010e3e */
[--C-:B------:R-:W-:Y:S02]  /*3350*/  SHF.L.W.U32.HI R86, R76, 0x7, R76.reuse ;  /* 0x000000074c567819 */ /* 0x100fe40000010e4c */
[----:B------:R-:W-:Y:S02]  /*3360*/  LOP3.LUT R64, R78, R64, R77, 0x96, !PT ;  /* 0x000000404e407212 */ /* 0x000fe400078e964d */
[C-C-:B------:R-:W-:Y:S02]  /*3370*/  SHF.L.W.U32.HI R77, R76.reuse, 0x1a, R76.reuse ;  /* 0x0000001a4c4d7819 */ /* 0x140fe40000010e4c */
[----:B------:R-:W-:Y:S02]  /*3380*/  SHF.L.W.U32.HI R78, R76, 0x15, R76 ;  /* 0x000000154c4e7819 */ /* 0x000fe40000010e4c */
[----:B------:R-:W-:-:S02]  /*3390*/  IADD3 R64, PT, PT, R49, R64, R73 ;  /* 0x0000004031407210 */ /* 0x000fc40007ffe049 */
[----:B------:R-:W-:Y:S02]  /*33a0*/  LOP3.LUT R77, R86, R77, R78, 0x96, !PT ;  /* 0x0000004d564d7212 */ /* 0x000fe400078e964e */
[----:B------:R-:W-:Y:S02]  /*33b0*/  LOP3.LUT R78, R83, R76, R82, 0xe2, !PT ;  /* 0x0000004c534e7212 */ /* 0x000fe400078ee252 */
[C---:B------:R-:W-:Y:S02]  /*33c0*/  SHF.L.W.U32.HI R86, R85.reuse, 0xa, R85 ;  /* 0x0000000a55567819 */ /* 0x040fe40000010e55 */
[----:B------:R-:W-:Y:S02]  /*33d0*/  IADD3 R88, PT, PT, R78, R64, R77 ;  /* 0x000000404e587210 */ /* 0x000fe40007ffe04d */
[C-C-:B------:R-:W-:Y:S02]  /*33e0*/  SHF.L.W.U32.HI R77, R85.reuse, 0x1e, R85.reuse ;  /* 0x0000001e554d7819 */ /* 0x140fe40000010e55 */
[----:B------:R-:W-:-:S02]  /*33f0*/  SHF.L.W.U32.HI R78, R85, 0x13, R85 ;  /* 0x00000013554e7819 */ /* 0x000fc40000010e55 */
        /* <DEDUP_REMOVED lines=8> */
[C-C-:B------:R-:W-:Y:S02]  /*3480*/  SHF.L.W.U32.HI R87, R77.reuse, 0x15, R77.reuse ;  /* 0x000000154d577819 */ /* 0x140fe40000010e4d */
[----:B------:R-:W-:Y:S02]  /*3490*/  LOP3.LUT R79, R86, R79, R80, 0x96, !PT ;  /* 0x0000004f564f7212 */ /* 0x000fe400078e9650 */
[C-C-:B------:R-:W-:Y:S02]  /*34a0*/  SHF.L.W.U32.HI R80, R77.reuse, 0x1a, R77.reuse ;  /* 0x0000001a4d507819 */ /* 0x140fe40000010e4d */
[----:B------:R-:W-:Y:S02]  /*34b0*/  SHF.L.W.U32.HI R86, R77, 0x7, R77 ;  /* 0x000000074d567819 */ /* 0x000fe40000010e4d */
[----:B------:R-:W-:-:S02]  /*34c0*/  SHF.L.W.U32.HI R88, R78, 0xa, R78 ;  /* 0x0000000a4e587819 */ /* 0x000fc40000010e4e */
[----:B------:R-:W-:Y:S02]  /*34d0*/  LOP3.LUT R86, R86, R80, R87, 0x96, !PT ;  /* 0x0000005056567212 */ /* 0x000fe400078e9657 */
[C-C-:B------:R-:W-:Y:S02]  /*34e0*/  SHF.L.W.U32.HI R80, R78.reuse, 0x1e, R78.reuse ;  /* 0x0000001e4e507819 */ /* 0x140fe40000010e4e */
[----:B------:R-:W-:-:S04]  /*34f0*/  SHF.L.W.U32.HI R87, R78, 0x13, R78 ;  /* 0x000000134e577819 */ /* 0x000fc80000010e4e */
[----:B------:R-:W-:Y:S02]  /*3500*/  LOP3.LUT R87, R88, R80, R87, 0x96, !PT ;  /* 0x0000005058577212 */ /* 0x000fe400078e9657 */
[----:B------:R-:W-:Y:S02]  /*3510*/  IADD3 R80, PT, PT, R34, R79, R74 ;  /* 0x0000004f22507210 */ /* 0x000fe40007ffe04a */
[----:B------:R-:W-:-:S03]  /*3520*/  LOP3.LUT R79, R76, R77, R83, 0xe2, !PT ;  /* 0x0000004d4c4f7212 */ /* 0x000fc600078ee253 */
[----:B------:R-:W-:Y:S01]  /*3530*/  IMAD.IADD R65, R65, 0x1, R80 ;  /* 0x0000000141417824 */ /* 0x000fe200078e0250 */
[C-C-:B------:R-:W-:Y:S02]  /*3540*/  SHF.L.W.U32.HI R80, R67.reuse, 0x19, R67.reuse ;  /* 0x0000001943507819 */ /* 0x140fe40000010e43 */
[--C-:B------:R-:W-:Y:S02]  /*3550*/  SHF.L.W.U32.HI R89, R67, 0xe, R67.reuse ;  /* 0x0000000e43597819 */ /* 0x100fe40000010e43 */
[----:B------:R-:W-:Y:S02]  /*3560*/  IADD3 R79, PT, PT, R79, R65, R86 ;  /* 0x000000414f4f7210 */ /* 0x000fe40007ffe056 */
[----:B------:R-:W-:Y:S02]  /*3570*/  SHF.R.U32.HI R86, RZ, 0x3, R67 ;  /* 0x00000003ff567819 */ /* 0x000fe40000011643 */
[----:B------:R-:W-:Y:S02]  /*3580*/  IADD3 R82, PT, PT, R79, 0x766a0abb, R82 ;  /* 0x766a0abb4f527810 */ /* 0x000fe40007ffe052 */
[----:B------:R-:W-:-:S02]  /*3590*/  LOP3.LUT R89, R86, R80, R89, 0x96, !PT ;  /* 0x0000005056597212 */ /* 0x000fc400078e9659 */
[----:B------:R-:W-:Y:S02]  /*35a0*/  LOP3.LUT R80, R84, R85, R78, 0xe8, !PT ;  /* 0x0000005554507212 */ /* 0x000fe400078ee84e */
[----:B------:R-:W-:Y:S02]  /*35b0*/  SHF.R.U32.HI R86, RZ, 0xa, R64 ;  /* 0x0000000aff567819 */ /* 0x000fe40000011640 */
[----:B------:R-:W-:Y:S01]  /*35c0*/  IADD3 R79, PT, PT, R82, R80, R87 ;  /* 0x00000050524f7210 */ /* 0x000fe20007ffe057 */
[----:B------:R-:W-:Y:S01]  /*35d0*/  IMAD.IADD R80, R81, 0x1, R82 ;  /* 0x0000000151507824 */ /* 0x000fe200078e0252 */
[C-C-:B------:R-:W-:Y:S02]  /*35e0*/  SHF.L.W.U32.HI R81, R64.reuse, 0xf, R64.reuse ;  /* 0x0000000f40517819 */ /* 0x140fe40000010e40 */
[----:B------:R-:W-:Y:S02]  /*35f0*/  SHF.L.W.U32.HI R82, R64, 0xd, R64 ;  /* 0x0000000d40527819 */ /* 0x000fe40000010e40 */
[----:B------:R-:W-:-:S02]  /*3600*/  SHF.L.W.U32.HI R87, R80, 0x15, R80 ;  /* 0x0000001550577819 */ /* 0x000fc40000010e50 */
[----:B------:R-:W-:Y:S02]  /*3610*/  LOP3.LUT R81, R86, R81, R82, 0x96, !PT ;  /* 0x0000005156517212 */ /* 0x000fe400078e9652 */
[C-C-:B------:R-:W-:Y:S02]  /*3620*/  SHF.L.W.U32.HI R82, R80.reuse, 0x1a, R80.reuse ;  /* 0x0000001a50527819 */ /* 0x140fe40000010e50 */
[----:B------:R-:W-:Y:S02]  /*3630*/  SHF.L.W.U32.HI R86, R80, 0x7, R80 ;  /* 0x0000000750567819 */ /* 0x000fe40000010e50 */
[----:B------:R-:W-:Y:S02]  /*3640*/  IADD3 R66, PT, PT, R66, R81, R75 ;  /* 0x0000005142427210 */ /* 0x000fe40007ffe04b */
[----:B------:R-:W-:Y:S02]  /*3650*/  LOP3.LUT R87, R86, R82, R87, 0x96, !PT ;  /* 0x0000005256577212 */ /* 0x000fe400078e9657 */
[----:B------:R-:W-:-:S02]  /*3660*/  SHF.L.W.U32.HI R81, R79, 0x1e, R79 ;  /* 0x0000001e4f517819 */ /* 0x000fc40000010e4f */
[C-C-:B------:R-:W-:Y:S02]  /*3670*/  SHF.L.W.U32.HI R82, R79.reuse, 0x13, R79.reuse ;  /* 0x000000134f527819 */ /* 0x140fe40000010e4f */
[----:B------:R-:W-:Y:S01]  /*3680*/  SHF.L.W.U32.HI R86, R79, 0xa, R79 ;  /* 0x0000000a4f567819 */ /* 0x000fe20000010e4f */
[----:B------:R-:W-:-:S03]  /*3690*/  IMAD.IADD R66, R89, 0x1, R66 ;  /* 0x0000000159427824 */ /* 0x000fc600078e0242 */
[----:B------:R-:W-:Y:S02]  /*36a0*/  LOP3.LUT R82, R86, R81, R82, 0x96, !PT ;  /* 0x0000005156527212 */ /* 0x000fe400078e9652 */
[----:B------:R-:W-:Y:S02]  /*36b0*/  LOP3.LUT R81, R77, R80, R76, 0xe2, !PT ;  /* 0x000000504d517212 */ /* 0x000fe400078ee24c */
[C-C-:B------:R-:W-:Y:S02]  /*36c0*/  SHF.L.W.U32.HI R88, R68.reuse, 0xe, R68.reuse ;  /* 0x0000000e44587819 */ /* 0x140fe40000010e44 */
[----:B------:R-:W-:Y:S02]  /*36d0*/  IADD3 R86, PT, PT, R81, R66, R87 ;  /* 0x0000004251567210 */ /* 0x000fe40007ffe057 */
[--C-:B------:R-:W-:Y:S02]  /*36e0*/  SHF.L.W.U32.HI R81, R68, 0x19, R68.reuse ;  /* 0x0000001944517819 */ /* 0x100fe40000010e44 */
[----:B------:R-:W-:-:S02]  /*36f0*/  SHF.R.U32.HI R87, RZ, 0x3, R68 ;  /* 0x00000003ff577819 */ /* 0x000fc40000011644 */
[----:B------:R-:W-:Y:S02]  /*3700*/  IADD3 R83, PT, PT, R86, -0x7e3d36d2, R83 ;  /* 0x81c2c92e56537810 */ /* 0x000fe40007ffe053 */
        /* <DEDUP_REMOVED lines=13> */
[----:B------:R-:W-:Y:S02]  /*37e0*/  IADD3 R84, PT, PT, R67, R83, R60 ;  /* 0x0000005343547210 */ /* 0x000fe40007ffe03c */
[C-C-:B------:R-:W-:Y:S02]  /*37f0*/  SHF.L.W.U32.HI R67, R82.reuse, 0x1e, R82.reuse ;  /* 0x0000001e52437819 */ /* 0x140fe40000010e52 */
[----:B------:R-:W-:-:S04]  /*3800*/  SHF.L.W.U32.HI R83, R82, 0xa, R82 ;  /* 0x0000000a52537819 */ /* 0x000fc80000010e52 */
[----:B------:R-:W-:Y:S01]  /*3810*/  LOP3.LUT R88, R83, R67, R88, 0x96, !PT ;  /* 0x0000004353587212 */ /* 0x000fe200078e9658 */
[----:B------:R-:W-:Y:S01]  /*3820*/  IMAD.IADD R67, R87, 0x1, R84 ;  /* 0x0000000157437824 */ /* 0x000fe200078e0254 */
[----:B------:R-:W-:-:S04]  /*3830*/  LOP3.LUT R83, R80, R81, R77, 0xe2, !PT ;  /* 0x0000005150537212 */ /* 0x000fc800078ee24d */
[----:B------:R-:W-:Y:S02]  /*3840*/  IADD3 R83, PT, PT, R83, R67, R86 ;  /* 0x0000004353537210 */ /* 0x000fe40007ffe056 */
[--C-:B------:R-:W-:Y:S02]  /*3850*/  SHF.L.W.U32.HI R84, R69, 0x19, R69.reuse ;  /* 0x0000001945547819 */ /* 0x100fe40000010e45 */
[----:B------:R-:W-:Y:S02]  /*3860*/  IADD3 R76, PT, PT, R83, -0x6d8dd37b, R76 ;  /* 0x92722c85534c7810 */ /* 0x000fe40007ffe04c */
[----:B------:R-:W-:Y:S02]  /*3870*/  LOP3.LUT R83, R78, R79, R82, 0xe8, !PT ;  /* 0x0000004f4e537212 */ /* 0x000fe400078ee852 */
[--C-:B------:R-:W-:Y:S02]  /*3880*/  SHF.L.W.U32.HI R87, R69, 0xe, R69.reuse ;  /* 0x0000000e45577819 */ /* 0x100fe40000010e45 */
[----:B------:R-:W-:-:S02]  /*3890*/  SHF.R.U32.HI R86, RZ, 0x3, R69 ;  /* 0x00000003ff567819 */ /* 0x000fc40000011645 */
[----:B------:R-:W-:Y:S01]  /*38a0*/  IADD3 R83, PT, PT, R76, R83, R88 ;  /* 0x000000534c537210 */ /* 0x000fe20007ffe058 */
[----:B------:R-:W-:Y:S01]  /*38b0*/  IMAD.IADD R76, R85, 0x1, R76 ;  /* 0x00000001554c7824 */ /* 0x000fe200078e024c */
[----:B------:R-:W-:Y:S02]  /*38c0*/  LOP3.LUT R87, R86, R84, R87, 0x96, !PT ;  /* 0x0000005456577212 */ /* 0x000fe400078e9657 */
[C-C-:B------:R-:W-:Y:S02]  /*38d0*/  SHF.L.W.U32.HI R84, R66.reuse, 0xf, R66.reuse ;  /* 0x0000000f42547819 */ /* 0x140fe40000010e42 */
[--C-:B------:R-:W-:Y:S02]  /*38e0*/  SHF.L.W.U32.HI R85, R66, 0xd, R66.reuse ;  /* 0x0000000d42557819 */ /* 0x100fe40000010e42 */
[----:B------:R-:W-:Y:S02]  /*38f0*/  SHF.R.U32.HI R86, RZ, 0xa, R66 ;  /* 0x0000000aff567819 */ /* 0x000fe40000011642 */
        /* <DEDUP_REMOVED lines=12> */
[--C-:B------:R-:W-:Y:S02]  /*39c0*/  SHF.L.W.U32.HI R88, R70, 0xe, R70.reuse ;  /* 0x0000000e46587819 */ /* 0x100fe40000010e46 */
[----:B------:R-:W-:Y:S02]  /*39d0*/  IADD3 R84, PT, PT, R84, R68, R85 ;  /* 0x0000004454547210 */ /* 0x000fe40007ffe055 */
[--C-:B------:R-:W-:Y:S02]  /*39e0*/  SHF.L.W.U32.HI R85, R70, 0x19, R70.reuse ;  /* 0x0000001946557819 */ /* 0x100fe40000010e46 */
[----:B------:R-:W-:-:S04]  /*39f0*/  SHF.R.U32.HI R87, RZ, 0x3, R70 ;  /* 0x00000003ff577819 */ /* 0x000fc80000011646 */
[----:B------:R-:W-:Y:S02]  /*3a00*/  LOP3.LUT R87, R87, R85, R88, 0x96, !PT ;  /* 0x0000005557577212 */ /* 0x000fe400078e9658 */
[----:B------:R-:W-:Y:S02]  /*3a10*/  IADD3 R85, PT, PT, R84, -0x5d40175f, R77 ;  /* 0xa2bfe8a154557810 */ /* 0x000fe40007ffe04d */
[----:B------:R-:W-:-:S04]  /*3a20*/  LOP3.LUT R77, R79, R82, R83, 0xe8, !PT ;  /* 0x000000524f4d7212 */ /* 0x000fc800078ee853 */
[----:B------:R-:W-:Y:S01]  /*3a30*/  IADD3 R84, PT, PT, R85, R77, R86 ;  /* 0x0000004d55547210 */ /* 0x000fe20007ffe056 */
[----:B------:R-:W-:Y:S01]  /*3a40*/  IMAD.IADD R77, R78, 0x1, R85 ;  /* 0x000000014e4d7824 */ /* 0x000fe200078e0255 */
[C-C-:B------:R-:W-:Y:S02]  /*3a50*/  SHF.L.W.U32.HI R78, R67.reuse, 0xf, R67.reuse ;  /* 0x0000000f434e7819 */ /* 0x140fe40000010e43 */
[--C-:B------:R-:W-:Y:S02]  /*3a60*/  SHF.L.W.U32.HI R85, R67, 0xd, R67.reuse ;  /* 0x0000000d43557819 */ /* 0x100fe40000010e43 */
[----:B------:R-:W-:Y:S02]  /*3a70*/  SHF.R.U32.HI R86, RZ, 0xa, R67 ;  /* 0x0000000aff567819 */ /* 0x000fe40000011643 */
[----:B------:R-:W-:Y:S02]  /*3a80*/  SHF.L.W.U32.HI R88, R77, 0x7, R77 ;  /* 0x000000074d587819 */ /* 0x000fe40000010e4d */
[----:B------:R-:W-:-:S02]  /*3a90*/  LOP3.LUT R78, R86, R78, R85, 0x96, !PT ;  /* 0x0000004e564e7212 */ /* 0x000fc400078e9655 */
[C-C-:B------:R-:W-:Y:S02]  /*3aa0*/  SHF.L.W.U32.HI R85, R77.reuse, 0x1a, R77.reuse ;  /* 0x0000001a4d557819 */ /* 0x140fe40000010e4d */
[----:B------:R-:W-:Y:S02]  /*3ab0*/  SHF.L.W.U32.HI R86, R77, 0x15, R77 ;  /* 0x000000154d567819 */ /* 0x000fe40000010e4d */
[----:B------:R-:W-:Y:S02]  /*3ac0*/  IADD3 R78, PT, PT, R69, R78, R62 ;  /* 0x0000004e454e7210 */ /* 0x000fe40007ffe03e */
[----:B------:R-:W-:Y:S02]  /*3ad0*/  LOP3.LUT R86, R88, R85, R86, 0x96, !PT ;  /* 0x0000005558567212 */ /* 0x000fe400078e9656 */
[C-C-:B------:R-:W-:Y:S02]  /*3ae0*/  SHF.L.W.U32.HI R69, R84.reuse, 0x1e, R84.reuse ;  /* 0x0000001e54457819 */ /* 0x140fe40000010e54 */
[----:B------:R-:W-:-:S02]  /*3af0*/  SHF.L.W.U32.HI R88, R84, 0x13, R84 ;  /* 0x0000001354587819 */ /* 0x000fc40000010e54 */
[----:B------:R-:W-:-:S04]  /*3b00*/  SHF.L.W.U32.HI R85, R84, 0xa, R84 ;  /* 0x0000000a54557819 */ /* 0x000fc80000010e54 */
[----:B------:R-:W-:Y:S01]  /*3b10*/  LOP3.LUT R85, R85, R69, R88, 0x96, !PT ;  /* 0x0000004555557212 */ /* 0x000fe200078e9658 */
[----:B------:R-:W-:Y:S01]  /*3b20*/  IMAD.IADD R69, R87, 0x1, R78 ;  /* 0x0000000157457824 */ /* 0x000fe200078e024e */
        /* <DEDUP_REMOVED lines=19> */
[C-C-:B------:R-:W-:Y:S02]  /*3c60*/  SHF.L.W.U32.HI R70, R85.reuse, 0x1e, R85.reuse ;  /* 0x0000001e55467819 */ /* 0x140fe40000010e55 */
        /* <DEDUP_REMOVED lines=8> */
[----:B------:R-:W-:-:S02]  /*3cf0*/  SHF.R.U32.HI R87, RZ, 0x3, R72 ;  /* 0x00000003ff577819 */ /* 0x000fc40000011648 */
[----:B------:R-:W-:Y:S02]  /*3d00*/  IADD3 R81, PT, PT, R70, -0x3db47490, R81 ;  /* 0xc24b8b7046517810 */ /* 0x000fe40007ffe051 */
[----:B------:R-:W-:Y:S02]  /*3d10*/  LOP3.LUT R87, R87, R79, R88, 0x96, !PT ;  /* 0x0000004f57577212 */ /* 0x000fe400078e9658 */
[----:B------:R-:W-:Y:S02]  /*3d20*/  LOP3.LUT R79, R83, R84, R85, 0xe8, !PT ;  /* 0x00000054534f7212 */ /* 0x000fe400078ee855 */
[----:B------:R-:W-:Y:S02]  /*3d30*/  SHF.L.W.U32.HI R70, R69, 0xf, R69 ;  /* 0x0000000f45467819 */ /* 0x000fe40000010e45 */
[----:B------:R-:W-:Y:S01]  /*3d40*/  IADD3 R86, PT, PT, R81, R79, R86 ;  /* 0x0000004f51567210 */ /* 0x000fe20007ffe056 */
[----:B------:R-:W-:Y:S01]  /*3d50*/  IMAD.IADD R81, R82, 0x1, R81 ;  /* 0x0000000152517824 */ /* 0x000fe200078e0251 */
[----:B------:R-:W-:-:S02]  /*3d60*/  SHF.L.W.U32.HI R79, R69, 0xd, R69 ;  /* 0x0000000d454f7819 */ /* 0x000fc40000010e45 */
[----:B------:R-:W-:Y:S02]  /*3d70*/  SHF.R.U32.HI R82, RZ, 0xa, R69 ;  /* 0x0000000aff527819 */ /* 0x000fe40000011645 */
[C---:B------:R-:W-:Y:S02]  /*3d80*/  SHF.L.W.U32.HI R88, R81.reuse, 0x7, R81 ;  /* 0x0000000751587819 */ /* 0x040fe40000010e51 */
[----:B------:R-:W-:Y:S02]  /*3d90*/  LOP3.LUT R70, R82, R70, R79, 0x96, !PT ;  /* 0x0000004652467212 */ /* 0x000fe400078e964f */
[C-C-:B------:R-:W-:Y:S02]  /*3da0*/  SHF.L.W.U32.HI R79, R81.reuse, 0x1a, R81.reuse ;  /* 0x0000001a514f7819 */ /* 0x140fe40000010e51 */
[----:B------:R-:W-:Y:S02]  /*3db0*/  SHF.L.W.U32.HI R82, R81, 0x15, R81 ;  /* 0x0000001551527819 */ /* 0x000fe40000010e51 */
[----:B------:R-:W-:-:S02]  /*3dc0*/  IADD3 R70, PT, PT, R71, R70, R64 ;  /* 0x0000004647467210 */ /* 0x000fc40007ffe040 */
[----:B------:R-:W-:Y:S02]  /*3dd0*/  LOP3.LUT R82, R88, R79, R82, 0x96, !PT ;  /* 0x0000004f58527212 */ /* 0x000fe400078e9652 */
[C-C-:B------:R-:W-:Y:S02]  /*3de0*/  SHF.L.W.U32.HI R71, R86.reuse, 0x1e, R86.reuse ;  /* 0x0000001e56477819 */ /* 0x140fe40000010e56 */
[C-C-:B------:R-:W-:Y:S02]  /*3df0*/  SHF.L.W.U32.HI R88, R86.reuse, 0x13, R86.reuse ;  /* 0x0000001356587819 */ /* 0x140fe40000010e56 */
        /* <DEDUP_REMOVED lines=105> */
[----:B------:R-:W-:Y:S02]  /*4490*/  IADD3 R84, PT, PT, R83, 0x106aa070, R76 ;  /* 0x106aa07053547810 */ /* 0x000fe40007ffe04c */
        /* <DEDUP_REMOVED lines=54> */
[----:B------:R-:W-:Y:S02]  /*4800*/  SHF.L.W.U32.HI R87, R80, 0x15, R80 ;  /* 0x0000001550577819 */ /* 0x000fe40000010e50 */
        /* <DEDUP_REMOVED lines=75> */
[----:B------:R-:W-:Y:S02]  /*4cc0*/  SHF.L.W.U32.HI R88, R76, 0x13, R76 ;  /* 0x000000134c587819 */ /* 0x000fe40000010e4c */
[----:B------:R-:W-:Y:S02]  /*4cd0*/  LOP3.LUT R86, R86, R84, R89, 0x96, !PT ;  /* 0x0000005456567212 */ /* 0x000fe400078e9659 */
[----:B------:R-:W-:Y:S02]  /*4ce0*/  IADD3 R84, PT, PT, R65, R83, R72 ;  /* 0x0000005341547210 */ /* 0x000fe40007ffe048 */
[----:B------:R-:W-:-:S02]  /*4cf0*/  SHF.L.W.U32.HI R65, R76, 0x1e, R76 ;  /* 0x0000001e4c417819 */ /* 0x000fc40000010e4c */
[----:B------:R-:W-:-:S04]  /*4d00*/  SHF.L.W.U32.HI R83, R76, 0xa, R76 ;  /* 0x0000000a4c537819 */ /* 0x000fc80000010e4c */
[----:B------:R-:W-:Y:S01]  /*4d10*/  LOP3.LUT R88, R83, R65, R88, 0x96, !PT ;  /* 0x0000004153587212 */ /* 0x000fe200078e9658 */
[----:B------:R-:W-:Y:S01]  /*4d20*/  IMAD.IADD R65, R87, 0x1, R84 ;  /* 0x0000000157417824 */ /* 0x000fe200078e0254 */
[----:B------:R-:W-:-:S04]  /*4d30*/  LOP3.LUT R83, R74, R77, R73, 0xe2, !PT ;  /* 0x0000004d4a537212 */ /* 0x000fc800078ee249 */
[----:B------:R-:W-:Y:S02]  /*4d40*/  IADD3 R83, PT, PT, R83, R65, R86 ;  /* 0x0000004153537210 */ /* 0x000fe40007ffe056 */
[----:B------:R-:W-:Y:S02]  /*4d50*/  SHF.L.W.U32.HI R84, R64, 0xf, R64 ;  /* 0x0000000f40547819 */ /* 0x000fe40000010e40 */
[----:B------:R-:W-:Y:S02]  /*4d60*/  IADD3 R80, PT, PT, R83, 0x4ed8aa4a, R80 ;  /* 0x4ed8aa4a53507810 */ /* 0x000fe40007ffe050 */
        /* <DEDUP_REMOVED lines=23> */
[C-C-:B------:R-:W-:Y:S02]  /*4ee0*/  SHF.L.W.U32.HI R73, R65.reuse, 0xf, R65.reuse ;  /* 0x0000000f41497819 */ /* 0x140fe40000010e41 */
[--C-:B------:R-:W-:Y:S02]  /*4ef0*/  SHF.L.W.U32.HI R84, R65, 0xd, R65.reuse ;  /* 0x0000000d41547819 */ /* 0x100fe40000010e41 */
[----:B------:R-:W-:-:S04]  /*4f00*/  SHF.R.U32.HI R86, RZ, 0xa, R65 ;  /* 0x0000000aff567819 */ /* 0x000fc80000011641 */
[----:B------:R-:W-:Y:S01]  /*4f10*/  LOP3.LUT R84, R86, R73, R84, 0x96, !PT ;  /* 0x0000004956547212 */ /* 0x000fe200078e9654 */
[----:B------:R-:W-:-:S05]  /*4f20*/  IMAD.IADD R73, R82, 0x1, R85 ;  /* 0x0000000152497824 */ /* 0x000fca00078e0255 */
[C-C-:B------:R-:W-:Y:S02]  /*4f30*/  SHF.L.W.U32.HI R82, R73.reuse, 0x1a, R73.reuse ;  /* 0x0000001a49527819 */ /* 0x140fe40000010e49 */
[C-C-:B------:R-:W-:Y:S02]  /*4f40*/  SHF.L.W.U32.HI R89, R73.reuse, 0x15, R73.reuse ;  /* 0x0000001549597819 */ /* 0x140fe40000010e49 */
[----:B------:R-:W-:Y:S02]  /*4f50*/  SHF.L.W.U32.HI R86, R73, 0x7, R73 ;  /* 0x0000000749567819 */ /* 0x000fe40000010e49 */
[--C-:B------:R-:W-:Y:S02]  /*4f60*/  SHF.R.U32.HI R88, RZ, 0xa, R66.reuse ;  /* 0x0000000aff587819 */ /* 0x100fe40000011642 */
[----:B------:R-:W-:Y:S02]  /*4f70*/  LOP3.LUT R82, R86, R82, R89, 0x96, !PT ;  /* 0x0000005256527212 */ /* 0x000fe400078e9659 */
[----:B------:R-:W-:-:S02]  /*4f80*/  SHF.L.W.U32.HI R86, R66, 0xf, R66 ;  /* 0x0000000f42567819 */ /* 0x000fc40000010e42 */
[----:B------:R-:W-:Y:S02]  /*4f90*/  SHF.L.W.U32.HI R89, R66, 0xd, R66 ;  /* 0x0000000d42597819 */ /* 0x000fe40000010e42 */
[----:B------:R-:W-:Y:S02]  /*4fa0*/  IADD3 R84, PT, PT, R67, R84, R60 ;  /* 0x0000005443547210 */ /* 0x000fe40007ffe03c */
[----:B------:R-:W-:Y:S02]  /*4fb0*/  LOP3.LUT R86, R88, R86, R89, 0x96, !PT ;  /* 0x0000005658567212 */ /* 0x000fe400078e9659 */
[----:B------:R-:W-:Y:S02]  /*4fc0*/  LOP3.LUT R67, R80, R73, R77, 0xe2, !PT ;  /* 0x0000004950437212 */ /* 0x000fe400078ee24d */
[----:B------:R-:W-:Y:S01]  /*4fd0*/  IADD3 R86, PT, PT, R68, R86, R61 ;  /* 0x0000005644567210 */ /* 0x000fe20007ffe03d */
[----:B------:R-:W-:Y:S01]  /*4fe0*/  IMAD.IADD R61, R87, 0x1, R84 ;  /* 0x00000001573d7824 */ /* 0x000fe200078e0254 */
[----:B------:R-:W-:-:S02]  /*4ff0*/  SHF.L.W.U32.HI R68, R69, 0x19, R69 ;  /* 0x0000001945447819 */ /* 0x000fc40000010e45 */
[--C-:B------:R-:W-:Y:S02]  /*5000*/  SHF.L.W.U32.HI R87, R69, 0xe, R69.reuse ;  /* 0x0000000e45577819 */ /* 0x100fe40000010e45 */
[----:B------:R-:W-:Y:S02]  /*5010*/  IADD3 R67, PT, PT, R67, R61, R82 ;  /* 0x0000003d43437210 */ /* 0x000fe40007ffe052 */
[----:B------:R-:W-:Y:S02]  /*5020*/  SHF.R.U32.HI R82, RZ, 0x3, R69 ;  /* 0x00000003ff527819 */ /* 0x000fe40000011645 */
[----:B------:R-:W-:Y:S02]  /*5030*/  IADD3 R74, PT, PT, R67, 0x682e6ff3, R74 ;  /* 0x682e6ff3434a7810 */ /* 0x000fe40007ffe04a */
[----:B------:R-:W-:Y:S02]  /*5040*/  LOP3.LUT R87, R82, R68, R87, 0x96, !PT ;  /* 0x0000004452577212 */ /* 0x000fe400078e9657 */
[----:B------:R-:W-:-:S02]  /*5050*/  SHF.L.W.U32.HI R67, R83, 0x1e, R83 ;  /* 0x0000001e53437819 */ /* 0x000fc40000010e53 */
[C-C-:B------:R-:W-:Y:S02]  /*5060*/  SHF.L.W.U32.HI R68, R83.reuse, 0x13, R83.reuse ;  /* 0x0000001353447819 */ /* 0x140fe40000010e53 */
[----:B------:R-:W-:-:S04]  /*5070*/  SHF.L.W.U32.HI R82, R83, 0xa, R83 ;  /* 0x0000000a53527819 */ /* 0x000fc80000010e53 */
[----:B------:R-:W-:Y:S01]  /*5080*/  LOP3.LUT R82, R82, R67, R68, 0x96, !PT ;  /* 0x0000004352527212 */ /* 0x000fe200078e9644 */
[----:B------:R-:W-:-:S05]  /*5090*/  IMAD.IADD R68, R81, 0x1, R74 ;  /* 0x0000000151447824 */ /* 0x000fca00078e024a */
[C-C-:B------:R-:W-:Y:S02]  /*50a0*/  SHF.L.W.U32.HI R67, R68.reuse, 0x1a, R68.reuse ;  /* 0x0000001a44437819 */ /* 0x140fe40000010e44 */
[C-C-:B------:R-:W-:Y:S02]  /*50b0*/  SHF.L.W.U32.HI R84, R68.reuse, 0x15, R68.reuse ;  /* 0x0000001544547819 */ /* 0x140fe40000010e44 */
[----:B------:R-:W-:Y:S02]  /*50c0*/  SHF.L.W.U32.HI R88, R68, 0x7, R68 ;  /* 0x0000000744587819 */ /* 0x000fe40000010e44 */
[C-C-:B------:R-:W-:Y:S02]  /*50d0*/  SHF.L.W.U32.HI R89, R61.reuse, 0xd, R61.reuse ;  /* 0x0000000d3d597819 */ /* 0x140fe40000010e3d */
[----:B------:R-:W-:Y:S02]  /*50e0*/  LOP3.LUT R67, R88, R67, R84, 0x96, !PT ;  /* 0x0000004358437212 */ /* 0x000fe400078e9654 */
[----:B------:R-:W-:-:S02]  /*50f0*/  SHF.L.W.U32.HI R84, R61, 0xf, R61 ;  /* 0x0000000f3d547819 */ /* 0x000fc40000010e3d */
[----:B------:R-:W-:-:S04]  /*5100*/  SHF.R.U32.HI R88, RZ, 0xa, R61 ;  /* 0x0000000aff587819 */ /* 0x000fc8000001163d */
        /* <DEDUP_REMOVED lines=8> */
[--C-:B------:R-:W-:Y:S02]  /*5190*/  SHF.L.W.U32.HI R84, R62, 0xf, R62.reuse ;  /* 0x0000000f3e547819 */ /* 0x100fe40000010e3e */
[----:B------:R-:W-:-:S04]  /*51a0*/  SHF.R.U32.HI R86, RZ, 0xa, R62 ;  /* 0x0000000aff567819 */ /* 0x000fc8000001163e */
[----:B------:R-:W-:-:S04]  /*51b0*/  LOP3.LUT R84, R86, R84, R87, 0x96, !PT ;  /* 0x0000005456547212 */ /* 0x000fc800078e9657 */
[----:B------:R-:W-:Y:S02]  /*51c0*/  IADD3 R86, PT, PT, R78, R84, R63 ;  /* 0x000000544e567210 */ /* 0x000fe40007ffe03f */
[----:B------:R-:W-:-:S04]  /*51d0*/  LOP3.LUT R63, R73, R68, R80, 0xe2, !PT ;  /* 0x00000044493f7212 */ /* 0x000fc800078ee250 */
[----:B------:R-:W-:Y:S01]  /*51e0*/  IADD3 R84, PT, PT, R63, R62, R67 ;  /* 0x0000003e3f547210 */ /* 0x000fe20007ffe043 */
[----:B------:R-:W-:Y:S01]  /*51f0*/  IMAD.IADD R69, R69, 0x1, R88 ;  /* 0x0000000145457824 */ /* 0x000fe200078e0258 */
[----:B------:R-:W-:Y:S02]  /*5200*/  LOP3.LUT R78, R81, R76, R83, 0xe8, !PT ;  /* 0x0000004c514e7212 */ /* 0x000fe400078ee853 */
[----:B------:R-:W-:Y:S02]  /*5210*/  IADD3 R77, PT, PT, R84, 0x748f82ee, R77 ;  /* 0x748f82ee544d7810 */ /* 0x000fe40007ffe04d */
[----:B------:R-:W-:Y:S02]  /*5220*/  IADD3 R78, PT, PT, R85, R78, R82 ;  /* 0x0000004e554e7210 */ /* 0x000fe40007ffe052 */
[C---:B------:R-:W-:Y:S01]  /*5230*/  SHF.L.W.U32.HI R67, R69.reuse, 0xf, R69 ;  /* 0x0000000f45437819 */ /* 0x040fe20000010e45 */
[----:B------:R-:W-:Y:S01]  /*5240*/  IMAD.IADD R63, R76, 0x1, R77 ;  /* 0x000000014c3f7824 */ /* 0x000fe200078e024d */
[----:B------:R-:W-:-:S02]  /*5250*/  SHF.L.W.U32.HI R82, R69, 0xd, R69 ;  /* 0x0000000d45527819 */ /* 0x000fc40000010e45 */
[----:B------:R-:W-:-:S04]  /*5260*/  SHF.R.U32.HI R81, RZ, 0xa, R69 ;  /* 0x0000000aff517819 */ /* 0x000fc80000011645 */
[----:B------:R-:W-:Y:S02]  /*5270*/  LOP3.LUT R84, R81, R67, R82, 0x96, !PT ;  /* 0x0000004351547212 */ /* 0x000fe400078e9652 */
[C-C-:B------:R-:W-:Y:S02]  /*5280*/  SHF.L.W.U32.HI R67, R63.reuse, 0x1a, R63.reuse ;  /* 0x0000001a3f437819 */ /* 0x140fe40000010e3f */
[C-C-:B------:R-:W-:Y:S02]  /*5290*/  SHF.L.W.U32.HI R82, R63.reuse, 0x15, R63.reuse ;  /* 0x000000153f527819 */ /* 0x140fe40000010e3f */
[----:B------:R-:W-:-:S04]  /*52a0*/  SHF.L.W.U32.HI R81, R63, 0x7, R63 ;  /* 0x000000073f517819 */ /* 0x000fc80000010e3f */
[----:B------:R-:W-:Y:S02]  /*52b0*/  LOP3.LUT R82, R81, R67, R82, 0x96, !PT ;  /* 0x0000004351527212 */ /* 0x000fe400078e9652 */
[----:B------:R-:W-:-:S04]  /*52c0*/  LOP3.LUT R67, R68, R63, R73, 0xe2, !PT ;  /* 0x0000003f44437212 */ /* 0x000fc800078ee249 */
[----:B------:R-:W-:Y:S02]  /*52d0*/  IADD3 R67, PT, PT, R67, R69, R82 ;  /* 0x0000004543437210 */ /* 0x000fe40007ffe052 */
[C-C-:B------:R-:W-:Y:S02]  /*52e0*/  SHF.L.W.U32.HI R69, R79.reuse, 0x19, R79.reuse ;  /* 0x000000194f457819 */ /* 0x140fe40000010e4f */
[--C-:B------:R-:W-:Y:S02]  /*52f0*/  SHF.L.W.U32.HI R82, R79, 0xe, R79.reuse ;  /* 0x0000000e4f527819 */ /* 0x100fe40000010e4f */
[----:B------:R-:W-:Y:S02]  /*5300*/  SHF.R.U32.HI R81, RZ, 0x3, R79 ;  /* 0x00000003ff517819 */ /* 0x000fe4000001164f */
[----:B------:R-:W-:Y:S02]  /*5310*/  IADD3 R80, PT, PT, R67, 0x78a5636f, R80 ;  /* 0x78a5636f43507810 */ /* 0x000fe40007ffe050 */
[----:B------:R-:W-:-:S02]  /*5320*/  LOP3.LUT R81, R81, R69, R82, 0x96, !PT ;  /* 0x0000004551517212 */ /* 0x000fc400078e9652 */
[----:B------:R-:W-:Y:S01]  /*5330*/  IADD3 R84, PT, PT, R79, R84, R64 ;  /* 0x000000544f547210 */ /* 0x000fe20007ffe040 */
[----:B------:R-:W-:Y:S01]  /*5340*/  IMAD.IADD R64, R83, 0x1, R80 ;  /* 0x0000000153407824 */ /* 0x000fe200078e0250 */
[C-C-:B------:R-:W-:Y:S02]  /*5350*/  SHF.L.W.U32.HI R67, R78.reuse, 0x1e, R78.reuse ;  /* 0x0000001e4e437819 */ /* 0x140fe40000010e4e */
[C-C-:B------:R-:W-:Y:S02]  /*5360*/  SHF.L.W.U32.HI R82, R78.reuse, 0x13, R78.reuse ;  /* 0x000000134e527819 */ /* 0x140fe40000010e4e */
[----:B------:R-:W-:Y:S02]  /*5370*/  SHF.L.W.U32.HI R69, R78, 0xa, R78 ;  /* 0x0000000a4e457819 */ /* 0x000fe40000010e4e */
[----:B------:R-:W-:Y:S02]  /*5380*/  SHF.L.W.U32.HI R79, R64, 0x7, R64 ;  /* 0x00000007404f7819 */ /* 0x000fe40000010e40 */
[----:B------:R-:W-:-:S02]  /*5390*/  LOP3.LUT R67, R69, R67, R82, 0x96, !PT ;  /* 0x0000004345437212 */ /* 0x000fc400078e9652 */
[C-C-:B------:R-:W-:Y:S02]  /*53a0*/  SHF.L.W.U32.HI R69, R64.reuse, 0x1a, R64.reuse ;  /* 0x0000001a40457819 */ /* 0x140fe40000010e40 */
[----:B------:R-:W-:Y:S01]  /*53b0*/  SHF.L.W.U32.HI R82, R64, 0x15, R64 ;  /* 0x0000001540527819 */ /* 0x000fe20000010e40 */
[----:B------:R-:W-:Y:S01]  /*53c0*/  IMAD.IADD R81, R81, 0x1, R86 ;  /* 0x0000000151517824 */ /* 0x000fe200078e0256 */
[----:B------:R-:W-:Y:S02]  /*53d0*/  LOP3.LUT R76, R76, R83, R78, 0xe8, !PT ;  /* 0x000000534c4c7212 */ /* 0x000fe400078ee84e */
[----:B------:R-:W-:Y:S02]  /*53e0*/  LOP3.LUT R82, R79, R69, R82, 0x96, !PT ;  /* 0x000000454f527212 */ /* 0x000fe400078e9652 */
[----:B------:R-:W-:Y:S02]  /*53f0*/  LOP3.LUT R69, R63, R64, R68, 0xe2, !PT ;  /* 0x000000403f457212 */ /* 0x000fe400078ee244 */
[----:B------:R-:W-:-:S02]  /*5400*/  IADD3 R67, PT, PT, R74, R76, R67 ;  /* 0x0000004c4a437210 */ /* 0x000fc40007ffe043 */
[C-C-:B------:R-:W-:Y:S02]  /*5410*/  SHF.L.W.U32.HI R74, R81.reuse, 0xf, R81.reuse ;  /* 0x0000000f514a7819 */ /* 0x140fe40000010e51 */
[--C-:B------:R-:W-:Y:S02]  /*5420*/  SHF.L.W.U32.HI R79, R81, 0xd, R81.reuse ;  /* 0x0000000d514f7819 */ /* 0x100fe40000010e51 */
[----:B------:R-:W-:Y:S02]  /*5430*/  SHF.R.U32.HI R76, RZ, 0xa, R81 ;  /* 0x0000000aff4c7819 */ /* 0x000fe40000011651 */
[----:B------:R-:W-:Y:S02]  /*5440*/  IADD3 R82, PT, PT, R69, R81, R82 ;  /* 0x0000005145527210 */ /* 0x000fe40007ffe052 */
[----:B------:R-:W-:Y:S02]  /*5450*/  LOP3.LUT R85, R76, R74, R79, 0x96, !PT ;  /* 0x0000004a4c557212 */ /* 0x000fe400078e964f */
[----:B------:R-:W-:-:S02]  /*5460*/  SHF.L.W.U32.HI R69, R67, 0x1e, R67 ;  /* 0x0000001e43457819 */ /* 0x000fc40000010e43 */
[C-C-:B------:R-:W-:Y:S02]  /*5470*/  SHF.L.W.U32.HI R74, R67.reuse, 0x13, R67.reuse ;  /* 0x00000013434a7819 */ /* 0x140fe40000010e43 */
[----:B------:R-:W-:Y:S02]  /*5480*/  SHF.L.W.U32.HI R76, R67, 0xa, R67 ;  /* 0x0000000a434c7819 */ /* 0x000fe40000010e43 */
[----:B------:R-:W-:Y:S02]  /*5490*/  IADD3 R79, PT, PT, R82, -0x7b3787ec, R73 ;  /* 0x84c87814524f7810 */ /* 0x000fe40007ffe049 */
[----:B------:R-:W-:Y:S02]  /*54a0*/  LOP3.LUT R74, R76, R69, R74, 0x96, !PT ;  /* 0x000000454c4a7212 */ /* 0x000fe400078e964a */
[--C-:B------:R-:W-:Y:S01]  /*54b0*/  SHF.L.W.U32.HI R73, R70, 0x19, R70.reuse ;  /* 0x0000001946497819 */ /* 0x100fe20000010e46 */
[----:B------:R-:W-:Y:S01]  /*54c0*/  IMAD.IADD R69, R78, 0x1, R79 ;  /* 0x000000014e457824 */ /* 0x000fe200078e024f */
[----:B------:R-:W-:-:S02]  /*54d0*/  SHF.L.W.U32.HI R76, R70, 0xe, R70 ;  /* 0x0000000e464c7819 */ /* 0x000fc40000010e46 */
[----:B------:R-:W-:Y:S02]  /*54e0*/  SHF.R.U32.HI R81, RZ, 0x3, R70 ;  /* 0x00000003ff517819 */ /* 0x000fe40000011646 */
[----:B------:R-:W-:Y:S02]  /*54f0*/  LOP3.LUT R83, R83, R78, R67, 0xe8, !PT ;  /* 0x0000004e53537212 */ /* 0x000fe400078ee843 */
[----:B------:R-:W-:Y:S02]  /*5500*/  LOP3.LUT R73, R81, R73, R76, 0x96, !PT ;  /* 0x0000004951497212 */ /* 0x000fe400078e964c */
[----:B------:R-:W-:Y:S02]  /*5510*/  IADD3 R74, PT, PT, R77, R83, R74 ;  /* 0x000000534d4a7210 */ /* 0x000fe40007ffe04a */
[C-C-:B------:R-:W-:Y:S02]  /*5520*/  SHF.L.W.U32.HI R76, R69.reuse, 0x1a, R69.reuse ;  /* 0x0000001a454c7819 */ /* 0x140fe40000010e45 */
[----:B------:R-:W-:-:S02]  /*5530*/  SHF.L.W.U32.HI R77, R69, 0x15, R69 ;  /* 0x00000015454d7819 */ /* 0x000fc40000010e45 */
[----:B------:R-:W-:Y:S01]  /*5540*/  SHF.L.W.U32.HI R81, R69, 0x7, R69 ;  /* 0x0000000745517819 */ /* 0x000fe20000010e45 */
[----:B------:R-:W-:Y:S01]  /*5550*/  IMAD.IADD R84, R73, 0x1, R84 ;  /* 0x0000000149547824 */ /* 0x000fe200078e0254 */
[----:B------:R-:W-:Y:S02]  /*5560*/  LOP3.LUT R82, R64, R69, R63, 0xe2, !PT ;  /* 0x0000004540527212 */ /* 0x000fe400078ee23f */
[----:B------:R-:W-:Y:S02]  /*5570*/  LOP3.LUT R81, R81, R76, R77, 0x96, !PT ;  /* 0x0000004c51517212 */ /* 0x000fe400078e964d */
[--C-:B------:R-:W-:Y:S02]  /*5580*/  SHF.L.W.U32.HI R73, R74, 0x1e, R74.reuse ;  /* 0x0000001e4a497819 */ /* 0x100fe40000010e4a */
[----:B------:R-:W-:Y:S02]  /*5590*/  IADD3 R81, PT, PT, R82, R84, R81 ;  /* 0x0000005452517210 */ /* 0x000fe40007ffe051 */
[----:B------:R-:W-:-:S02]  /*55a0*/  SHF.L.W.U32.HI R76, R74, 0x13, R74 ;  /* 0x000000134a4c7819 */ /* 0x000fc40000010e4a */
[----:B------:R-:W-:Y:S02]  /*55b0*/  SHF.L.W.U32.HI R77, R74, 0xa, R74 ;  /* 0x0000000a4a4d7819 */ /* 0x000fe40000010e4a */
[----:B------:R-:W-:Y:S02]  /*55c0*/  IADD3 R82, PT, PT, R81, -0x7338fdf8, R68 ;  /* 0x8cc7020851527810 */ /* 0x000fe40007ffe044 */
[----:B------:R-:W-:Y:S02]  /*55d0*/  LOP3.LUT R73, R77, R73, R76, 0x96, !PT ;  /* 0x000000494d497212 */ /* 0x000fe400078e964c */
[----:B------:R-:W-:Y:S01]  /*55e0*/  LOP3.LUT R78, R78, R67, R74, 0xe8, !PT ;  /* 0x000000434e4e7212 */ /* 0x000fe200078ee84a */
[----:B------:R-:W-:Y:S01]  /*55f0*/  IMAD.IADD R68, R67, 0x1, R82 ;  /* 0x0000000143447824 */ /* 0x000fe200078e0252 */
[C-C-:B------:R-:W-:Y:S02]  /*5600*/  SHF.L.W.U32.HI R76, R71.reuse, 0x19, R71.reuse ;  /* 0x00000019474c7819 */ /* 0x140fe40000010e47 */
[----:B------:R-:W-:-:S02]  /*5610*/  SHF.L.W.U32.HI R77, R71, 0xe, R71 ;  /* 0x0000000e474d7819 */ /* 0x000fc40000010e47 */
[----:B------:R-:W-:Y:S02]  /*5620*/  SHF.R.U32.HI R83, RZ, 0x3, R71 ;  /* 0x00000003ff537819 */ /* 0x000fe40000011647 */
[----:B------:R-:W-:Y:S02]  /*5630*/  IADD3 R73, PT, PT, R80, R78, R73 ;  /* 0x0000004e50497210 */ /* 0x000fe40007ffe049 */
[----:B------:R-:W-:Y:S02]  /*5640*/  LOP3.LUT R77, R83, R76, R77, 0x96, !PT ;  /* 0x0000004c534d7212 */ /* 0x000fe400078e964d */
[----:B------:R-:W-:Y:S02]  /*5650*/  IADD3 R78, PT, PT, R70, R85, R65 ;  /* 0x00000055464e7210 */ /* 0x000fe40007ffe041 */
[C-C-:B------:R-:W-:Y:S02]  /*5660*/  SHF.L.W.U32.HI R65, R73.reuse, 0x1e, R73.reuse ;  /* 0x0000001e49417819 */ /* 0x140fe40000010e49 */
[----:B------:R-:W-:-:S02]  /*5670*/  SHF.L.W.U32.HI R70, R73, 0x13, R73 ;  /* 0x0000001349467819 */ /* 0x000fc40000010e49 */
[----:B------:R-:W-:Y:S02]  /*5680*/  SHF.L.W.U32.HI R76, R73, 0xa, R73 ;  /* 0x0000000a494c7819 */ /* 0x000fe40000010e49 */
[C-C-:B------:R-:W-:Y:S02]  /*5690*/  SHF.L.W.U32.HI R80, R68.reuse, 0x1a, R68.reuse ;  /* 0x0000001a44507819 */ /* 0x140fe40000010e44 */
[C-C-:B------:R-:W-:Y:S02]  /*56a0*/  SHF.L.W.U32.HI R81, R68.reuse, 0x15, R68.reuse ;  /* 0x0000001544517819 */ /* 0x140fe40000010e44 */
[----:B------:R-:W-:Y:S01]  /*56b0*/  SHF.L.W.U32.HI R83, R68, 0x7, R68 ;  /* 0x0000000744537819 */ /* 0x000fe20000010e44 */
[----:B------:R-:W-:Y:S01]  /*56c0*/  IMAD.IADD R77, R77, 0x1, R78 ;  /* 0x000000014d4d7824 */ /* 0x000fe200078e024e */
[----:B------:R-:W-:Y:S02]  /*56d0*/  LOP3.LUT R70, R76, R65, R70, 0x96, !PT ;  /* 0x000000414c467212 */ /* 0x000fe400078e9646 */
[----:B------:R-:W-:-:S02]  /*56e0*/  LOP3.LUT R80, R83, R80, R81, 0x96, !PT ;  /* 0x0000005053507212 */ /* 0x000fc400078e9651 */
[----:B------:R-:W-:Y:S02]  /*56f0*/  LOP3.LUT R65, R69, R68, R64, 0xe2, !PT ;  /* 0x0000004445417212 */ /* 0x000fe400078ee240 */
[----:B------:R-:W-:Y:S02]  /*5700*/  LOP3.LUT R67, R67, R74, R73, 0xe8, !PT ;  /* 0x0000004a43437212 */ /* 0x000fe400078ee849 */
[----:B------:R-:W-:Y:S02]  /*5710*/  IADD3 R80, PT, PT, R65, R77, R80 ;  /* 0x0000004d41507210 */ /* 0x000fe40007ffe050 */
[----:B------:R-:W-:Y:S02]  /*5720*/  IADD3 R70, PT, PT, R79, R67, R70 ;  /* 0x000000434f467210 */ /* 0x000fe40007ffe046 */
[C-C-:B------:R-:W-:Y:S02]  /*5730*/  SHF.L.W.U32.HI R76, R84.reuse, 0xf, R84.reuse ;  /* 0x0000000f544c7819 */ /* 0x140fe40000010e54 */
[----:B------:R-:W-:-:S02]  /*5740*/  SHF.L.W.U32.HI R81, R84, 0xd, R84 ;  /* 0x0000000d54517819 */ /* 0x000fc40000010e54 */
[----:B------:R-:W-:Y:S02]  /*5750*/  IADD3 R79, PT, PT, R80, -0x6f410006, R63 ;  /* 0x90befffa504f7810 */ /* 0x000fe40007ffe03f */
[----:B------:R-:W-:Y:S02]  /*5760*/  SHF.R.U32.HI R84, RZ, 0xa, R84 ;  /* 0x0000000aff547819 */ /* 0x000fe40000011654 */
[C-C-:B------:R-:W-:Y:S02]  /*5770*/  SHF.L.W.U32.HI R63, R72.reuse, 0x19, R72.reuse ;  /* 0x00000019483f7819 */ /* 0x140fe40000010e48 */
[--C-:B------:R-:W-:Y:S02]  /*5780*/  SHF.L.W.U32.HI R78, R72, 0xe, R72.reuse ;  /* 0x0000000e484e7819 */ /* 0x100fe40000010e48 */
[----:B------:R-:W-:Y:S02]  /*5790*/  SHF.R.U32.HI R80, RZ, 0x3, R72 ;  /* 0x00000003ff507819 */ /* 0x000fe40000011648 */
[----:B------:R-:W-:-:S02]  /*57a0*/  LOP3.LUT R81, R84, R76, R81, 0x96, !PT ;  /* 0x0000004c54517212 */ /* 0x000fc400078e9651 */
[----:B------:R-:W-:Y:S01]  /*57b0*/  LOP3.LUT R78, R80, R63, R78, 0x96, !PT ;  /* 0x0000003f504e7212 */ /* 0x000fe200078e964e */
[----:B------:R-:W-:Y:S01]  /*57c0*/  IMAD.IADD R63, R74, 0x1, R79 ;  /* 0x000000014a3f7824 */ /* 0x000fe200078e024f */
[C-C-:B------:R-:W-:Y:S02]  /*57d0*/  SHF.L.W.U32.HI R65, R70.reuse, 0x1e, R70.reuse ;  /* 0x0000001e46417819 */ /* 0x140fe40000010e46 */
[C-C-:B------:R-:W-:Y:S02]  /*57e0*/  SHF.L.W.U32.HI R76, R70.reuse, 0x13, R70.reuse ;  /* 0x00000013464c7819 */ /* 0x140fe40000010e46 */
[----:B------:R-:W-:Y:S02]  /*57f0*/  SHF.L.W.U32.HI R67, R70, 0xa, R70 ;  /* 0x0000000a46437819 */ /* 0x000fe40000010e46 */
[----:B------:R-:W-:Y:S02]  /*5800*/  IADD3 R81, PT, PT, R71, R81, R66 ;  /* 0x0000005147517210 */ /* 0x000fe40007ffe042 */
[----:B------:R-:W-:-:S02]  /*5810*/  LOP3.LUT R65, R67, R65, R76, 0x96, !PT ;  /* 0x0000004143417212 */ /* 0x000fc400078e964c */
[----:B------:R-:W-:Y:S02]  /*5820*/  LOP3.LUT R74, R74, R73, R70, 0xe8, !PT ;  /* 0x000000494a4a7212 */ /* 0x000fe400078ee846 */
[C-C-:B------:R-:W-:Y:S02]  /*5830*/  SHF.L.W.U32.HI R66, R63.reuse, 0x1a, R63.reuse ;  /* 0x0000001a3f427819 */ /* 0x140fe40000010e3f */
[C-C-:B------:R-:W-:Y:S02]  /*5840*/  SHF.L.W.U32.HI R67, R63.reuse, 0x15, R63.reuse ;  /* 0x000000153f437819 */ /* 0x140fe40000010e3f */
[----:B------:R-:W-:Y:S01]  /*5850*/  SHF.L.W.U32.HI R71, R63, 0x7, R63 ;  /* 0x000000073f477819 */ /* 0x000fe20000010e3f */
[----:B------:R-:W-:Y:S01]  /*5860*/  IMAD.IADD R78, R78, 0x1, R81 ;  /* 0x000000014e4e7824 */ /* 0x000fe200078e0251 */
[----:B------:R-:W-:Y:S02]  /*5870*/  IADD3 R65, PT, PT, R82, R74, R65 ;  /* 0x0000004a52417210 */ /* 0x000fe40007ffe041 */
[----:B------:R-:W-:-:S02]  /*5880*/  LOP3.LUT R81, R71, R66, R67, 0x96, !PT ;  /* 0x0000004247517212 */ /* 0x000fc400078e9643 */
[----:B------:R-:W-:Y:S02]  /*5890*/  LOP3.LUT R74, R68, R63, R69, 0xe2, !PT ;  /* 0x0000003f444a7212 */ /* 0x000fe400078ee245 */
[C-C-:B------:R-:W-:Y:S02]  /*58a0*/  SHF.L.W.U32.HI R66, R65.reuse, 0x1e, R65.reuse ;  /* 0x0000001e41427819 */ /* 0x140fe40000010e41 */
[C-C-:B------:R-:W-:Y:S02]  /*58b0*/  SHF.L.W.U32.HI R67, R65.reuse, 0x13, R65.reuse ;  /* 0x0000001341437819 */ /* 0x140fe40000010e41 */
[----:B------:R-:W-:Y:S02]  /*58c0*/  SHF.L.W.U32.HI R71, R65, 0xa, R65 ;  /* 0x0000000a41477819 */ /* 0x000fe40000010e41 */
[----:B------:R-:W-:Y:S02]  /*58d0*/  IADD3 R81, PT, PT, R74, R78, R81 ;  /* 0x0000004e4a517210 */ /* 0x000fe40007ffe051 */
[----:B------:R-:W-:-:S02]  /*58e0*/  LOP3.LUT R66, R71, R66, R67, 0x96, !PT ;  /* 0x0000004247427212 */ /* 0x000fc400078e9643 */
[----:B------:R-:W-:Y:S02]  /*58f0*/  IADD3 R76, PT, PT, R81, -0x5baf9315, R64 ;  /* 0xa4506ceb514c7810 */ /* 0x000fe40007ffe040 */
[----:B------:R-:W-:Y:S02]  /*5900*/  LOP3.LUT R67, R73, R70, R65, 0xe8, !PT ;  /* 0x0000004649437212 */ /* 0x000fe400078ee841 */
[--C-:B------:R-:W-:Y:S02]  /*5910*/  SHF.L.W.U32.HI R80, R75, 0x19, R75.reuse ;  /* 0x000000194b507819 */ /* 0x100fe40000010e4b */
[----:B------:R-:W-:Y:S01]  /*5920*/  IADD3 R64, PT, PT, R79, R67, R66 ;  /* 0x000000434f407210 */ /* 0x000fe20007ffe042 */
[----:B------:R-:W-:Y:S01]  /*5930*/  IMAD.IADD R66, R73, 0x1, R76 ;  /* 0x0000000149427824 */ /* 0x000fe200078e024c */
[--C-:B------:R-:W-:Y:S02]  /*5940*/  SHF.L.W.U32.HI R81, R75, 0xe, R75.reuse ;  /* 0x0000000e4b517819 */ /* 0x100fe40000010e4b */
[----:B------:R-:W-:-:S02]  /*5950*/  SHF.R.U32.HI R82, RZ, 0x3, R75 ;  /* 0x00000003ff527819 */ /* 0x000fc4000001164b */
[C-C-:B------:R-:W-:Y:S02]  /*5960*/  SHF.L.W.U32.HI R71, R77.reuse, 0xf, R77.reuse ;  /* 0x0000000f4d477819 */ /* 0x140fe40000010e4d */
[--C-:B------:R-:W-:Y:S02]  /*5970*/  SHF.L.W.U32.HI R74, R77, 0xd, R77.reuse ;  /* 0x0000000d4d4a7819 */ /* 0x100fe40000010e4d */
[----:B------:R-:W-:Y:S02]  /*5980*/  SHF.R.U32.HI R77, RZ, 0xa, R77 ;  /* 0x0000000aff4d7819 */ /* 0x000fe4000001164d */
[----:B------:R-:W-:Y:S02]  /*5990*/  LOP3.LUT R80, R82, R80, R81, 0x96, !PT ;  /* 0x0000005052507212 */ /* 0x000fe400078e9651 */
[----:B------:R-:W-:Y:S02]  /*59a0*/  LOP3.LUT R77, R77, R71, R74, 0x96, !PT ;  /* 0x000000474d4d7212 */ /* 0x000fe400078e964a */
[----:B------:R-:W-:-:S02]  /*59b0*/  SHF.L.W.U32.HI R73, R66, 0x1a, R66 ;  /* 0x0000001a42497819 */ /* 0x000fc40000010e42 */
[C-C-:B------:R-:W-:Y:S02]  /*59c0*/  SHF.L.W.U32.HI R82, R66.reuse, 0x15, R66.reuse ;  /* 0x0000001542527819 */ /* 0x140fe40000010e42 */
[----:B------:R-:W-:Y:S02]  /*59d0*/  SHF.L.W.U32.HI R79, R66, 0x7, R66 ;  /* 0x00000007424f7819 */ /* 0x000fe40000010e42 */
[C-C-:B------:R-:W-:Y:S02]  /*59e0*/  SHF.L.W.U32.HI R67, R64.reuse, 0x1e, R64.reuse ;  /* 0x0000001e40437819 */ /* 0x140fe40000010e40 */
[C-C-:B------:R-:W-:Y:S02]  /*59f0*/  SHF.L.W.U32.HI R74, R64.reuse, 0x13, R64.reuse ;  /* 0x00000013404a7819 */ /* 0x140fe40000010e40 */
[----:B------:R-:W-:Y:S02]  /*5a00*/  SHF.L.W.U32.HI R71, R64, 0xa, R64 ;  /* 0x0000000a40477819 */ /* 0x000fe40000010e40 */
[----:B------:R-:W-:-:S02]  /*5a10*/  IADD3 R77, PT, PT, R72, R77, R61 ;  /* 0x0000004d484d7210 */ /* 0x000fc40007ffe03d */
[----:B------:R-:W-:Y:S02]  /*5a20*/  LOP3.LUT R73, R79, R73, R82, 0x96, !PT ;  /* 0x000000494f497212 */ /* 0x000fe400078e9652 */
[----:B------:R-:W-:Y:S02]  /*5a30*/  LOP3.LUT R67, R71, R67, R74, 0x96, !PT ;  /* 0x0000004347437212 */ /* 0x000fe400078e964a */
[----:B------:R-:W-:Y:S02]  /*5a40*/  IADD3 R73, PT, PT, R73, R77, R80 ;  /* 0x0000004d49497210 */ /* 0x000fe40007ffe050 */
[----:B------:R-:W-:Y:S02]  /*5a50*/  LOP3.LUT R74, R63, R66, R68, 0xe2, !PT ;  /* 0x000000423f4a7212 */ /* 0x000fe400078ee244 */
[----:B------:R-:W-:Y:S02]  /*5a60*/  LOP3.LUT R72, R70, R65, R64, 0xe8, !PT ;  /* 0x0000004146487212 */ /* 0x000fe400078ee840 */
[----:B------:R-:W-:-:S02]  /*5a70*/  IADD3 R73, PT, PT, R69, R73, R74 ;  /* 0x0000004945497210 */ /* 0x000fc40007ffe04a */
[----:B------:R-:W-:-:S03]  /*5a80*/  IADD3 R67, PT, PT, R76, R72, R67 ;  /* 0x000000484c437210 */ /* 0x000fc60007ffe043 */
[----:B------:R-:W-:Y:S01]  /*5a90*/  VIADD R73, R73, 0xbef9a3f7 ;  /* 0xbef9a3f749497836 */ /* 0x000fe20000000000 */
[C-C-:B------:R-:W-:Y:S02]  /*5aa0*/  SHF.L.W.U32.HI R71, R78.reuse, 0xf, R78.reuse ;  /* 0x0000000f4e477819 */ /* 0x140fe40000010e4e */
[--C-:B------:R-:W-:Y:S01]  /*5ab0*/  SHF.L.W.U32.HI R74, R78, 0xd, R78.reuse ;  /* 0x0000000d4e4a7819 */ /* 0x100fe20000010e4e */
[----:B------:R-:W-:Y:S01]  /*5ac0*/  IMAD.IADD R70, R70, 0x1, R73 ;  /* 0x0000000146467824 */ /* 0x000fe200078e0249 */
[----:B------:R-:W-:Y:S02]  /*5ad0*/  SHF.R.U32.HI R78, RZ, 0xa, R78 ;  /* 0x0000000aff4e7819 */ /* 0x000fe4000001164e */
[C-C-:B------:R-:W-:Y:S02]  /*5ae0*/  SHF.L.W.U32.HI R61, R67.reuse, 0x1e, R67.reuse ;  /* 0x0000001e433d7819 */ /* 0x140fe40000010e43 */
[C-C-:B------:R-:W-:Y:S02]  /*5af0*/  SHF.L.W.U32.HI R72, R67.reuse, 0x13, R67.reuse ;  /* 0x0000001343487819 */ /* 0x140fe40000010e43 */
[----:B------:R-:W-:-:S02]  /*5b00*/  SHF.L.W.U32.HI R69, R67, 0xa, R67 ;  /* 0x0000000a43457819 */ /* 0x000fc40000010e43 */
[----:B------:R-:W-:Y:S02]  /*5b10*/  LOP3.LUT R71, R78, R71, R74, 0x96, !PT ;  /* 0x000000474e477212 */ /* 0x000fe400078e964a */
[----:B------:R-:W-:Y:S02]  /*5b20*/  LOP3.LUT R61, R69, R61, R72, 0x96, !PT ;  /* 0x0000003d453d7212 */ /* 0x000fe400078e9648 */
[C-C-:B------:R-:W-:Y:S02]  /*5b30*/  SHF.L.W.U32.HI R69, R60.reuse, 0x19, R60.reuse ;  /* 0x000000193c457819 */ /* 0x140fe40000010e3c */
[--C-:B------:R-:W-:Y:S02]  /*5b40*/  SHF.L.W.U32.HI R72, R60, 0xe, R60.reuse ;  /* 0x0000000e3c487819 */ /* 0x100fe40000010e3c */
[----:B------:R-:W-:Y:S02]  /*5b50*/  SHF.R.U32.HI R74, RZ, 0x3, R60 ;  /* 0x00000003ff4a7819 */ /* 0x000fe4000001163c */
[----:B------:R-:W-:-:S02]  /*5b60*/  SHF.L.W.U32.HI R76, R70, 0x1a, R70 ;  /* 0x0000001a464c7819 */ /* 0x000fc40000010e46 */
[C-C-:B------:R-:W-:Y:S02]  /*5b70*/  SHF.L.W.U32.HI R77, R70.reuse, 0x15, R70.reuse ;  /* 0x00000015464d7819 */ /* 0x140fe40000010e46 */
[----:B------:R-:W-:Y:S02]  /*5b80*/  SHF.L.W.U32.HI R78, R70, 0x7, R70 ;  /* 0x00000007464e7819 */ /* 0x000fe40000010e46 */
[----:B------:R-:W-:Y:S02]  /*5b90*/  LOP3.LUT R60, R65, R64, R67, 0xe8, !PT ;  /* 0x00000040413c7212 */ /* 0x000fe400078ee843 */
[----:B------:R-:W-:Y:S02]  /*5ba0*/  LOP3.LUT R69, R74, R69, R72, 0x96, !PT ;  /* 0x000000454a457212 */ /* 0x000fe400078e9648 */
[----:B------:R-:W-:Y:S02]  /*5bb0*/  IADD3 R62, PT, PT, R75, R71, R62 ;  /* 0x000000474b3e7210 */ /* 0x000fe40007ffe03e */
[----:B------:R-:W-:-:S02]  /*5bc0*/  LOP3.LUT R76, R78, R76, R77, 0x96, !PT ;  /* 0x0000004c4e4c7212 */ /* 0x000fc400078e964d */
[----:B------:R-:W-:Y:S02]  /*5bd0*/  IADD3 R60, PT, PT, R73, R60, R61 ;  /* 0x0000003c493c7210 */ /* 0x000fe40007ffe03d */
[----:B------:R-:W-:Y:S02]  /*5be0*/  LOP3.LUT R61, R66, R70, R63, 0xe2, !PT ;  /* 0x00000046423d7212 */ /* 0x000fe400078ee23f */
[----:B------:R-:W-:Y:S02]  /*5bf0*/  IADD3 R76, PT, PT, R76, R62, R69 ;  /* 0x0000003e4c4c7210 */ /* 0x000fe40007ffe045 */
[--C-:B------:R-:W-:Y:S02]  /*5c00*/  SHF.L.W.U32.HI R62, R60, 0x1e, R60.reuse ;  /* 0x0000001e3c3e7819 */ /* 0x100fe40000010e3c */
[----:B------:R-:W-:Y:S02]  /*5c10*/  IADD3 R76, PT, PT, R68, R76, R61 ;  /* 0x0000004c444c7210 */ /* 0x000fe40007ffe03d */
[----:B------:R-:W-:-:S02]  /*5c20*/  SHF.L.W.U32.HI R69, R60, 0x13, R60 ;  /* 0x000000133c457819 */ /* 0x000fc40000010e3c */
[--C-:B------:R-:W-:Y:S01]  /*5c30*/  SHF.L.W.U32.HI R71, R60, 0xa, R60.reuse ;  /* 0x0000000a3c477819 */ /* 0x100fe20000010e3c */
[----:B------:R-:W-:Y:S01]  /*5c40*/  VIADD R76, R76, 0xc67178f2 ;  /* 0xc67178f24c4c7836 */ /* 0x000fe20000000000 */
[----:B------:R-:W-:Y:S02]  /*5c50*/  LOP3.LUT R61, R64, R67, R60, 0xe8, !PT ;  /* 0x00000043403d7212 */ /* 0x000fe400078ee83c */
[----:B------:R-:W-:-:S04]  /*5c60*/  LOP3.LUT R62, R71, R62, R69, 0x96, !PT ;  /* 0x0000003e473e7212 */ /* 0x000fc800078e9645 */
[----:B------:R-:W-:-:S05]  /*5c70*/  IADD3 R61, PT, PT, R76, R61, R62 ;  /* 0x0000003d4c3d7210 */ /* 0x000fca0007ffe03e */
[----:B------:R-:W-:-:S05]  /*5c80*/  VIADD R68, R61, 0x6a09e667 ;  /* 0x6a09e6673d447836 */ /* 0x000fca0000000000 */
[----:B------:R-:W-:Y:S01]  /*5c90*/  ISETP.NE.AND P0, PT, R68, R33, PT ;  /* 0x000000214400720c */ /* 0x000fe20003f05270 */
[----:B------:R-:W-:Y:S04]  /*5ca0*/  BSSY.RECONVERGENT B1, `(.L_x_0) ;  /* 0x000003f000017945 */ /* 0x000fe80003800200 */
[----:B------:R-:W-:Y:S01]  /*5cb0*/  BSSY.RELIABLE B0, `(.L_x_1) ;  /* 0x0000031000007945 */ /* 0x000fe20003800100 */
[----:B------:R-:W-:Y:S01]  /*5cc0*/  VIADD R72, R64, 0xa54ff53a ;  /* 0xa54ff53a40487836 */ /* 0x000fe20000000000 */
[----:B------:R-:W-:Y:S01]  /*5cd0*/  IADD3 R65, PT, PT, R65, 0x510e527f, R76 ;  /* 0x510e527f41417810 */ /* 0x000fe20007ffe04c */
[----:B------:R-:W-:Y:S02]  /*5ce0*/  IMAD.MOV.U32 R62, RZ, RZ, R4 ;  /* 0x000000ffff3e7224 */ /* 0x000fe400078e0004 */
[----:B------:R-:W-:-:S02]  /*5cf0*/  VIADD R74, R63, 0x5be0cd19 ;  /* 0x5be0cd193f4a7836 */ /* 0x000fc40000000000 */
[----:B------:R-:W-:Y:S02]  /*5d00*/  VIADD R64, R60, 0xbb67ae85 ;  /* 0xbb67ae853c407836 */ /* 0x000fe40000000000 */
[--C-:B------:R-:W-:Y:S02]  /*5d10*/  IMAD.MOV.U32 R61, RZ, RZ, R33.reuse ;  /* 0x000000ffff3d7224 */ /* 0x100fe400078e0021 */
[----:B------:R-:W-:Y:S02]  /*5d20*/  IMAD.MOV.U32 R4, RZ, RZ, R33 ;  /* 0x000000ffff047224 */ /* 0x000fe400078e0021 */
[----:B------:R-:W-:Y:S02]  /*5d30*/  VIADD R63, R66, 0x1f83d9ab ;  /* 0x1f83d9ab423f7836 */ /* 0x000fe40000000000 */
[----:B------:R-:W-:Y:S02]  /*5d40*/  VIADD R67, R67, 0x3c6ef372 ;  /* 0x3c6ef37243437836 */ /* 0x000fe40000000000 */
[----:B------:R-:W-:-:S02]  /*5d50*/  VIADD R70, R70, 0x9b05688c ;  /* 0x9b05688c46467836 */ /* 0x000fc40000000000 */
[----:B------:R-:W-:Y:S01]  /*5d60*/  IMAD.MOV.U32 R60, RZ, RZ, R68 ;  /* 0x000000ffff3c7224 */ /* 0x000fe200078e0044 */
[----:B------:R-:W-:Y:S06]  /*5d70*/  @P0 BRA `(.L_x_2) ;  /* 0x0000000000900947 */ /* 0x000fec0003800000 */
[----:B------:R-:W-:Y:S01]  /*5d80*/  ISETP.NE.AND P0, PT, R64, R5, PT ;  /* 0x000000054000720c */ /* 0x000fe20003f05270 */
[----:B------:R-:W-:Y:S02]  /*5d90*/  IMAD.MOV.U32 R61, RZ, RZ, R5 ;  /* 0x000000ffff3d7224 */ /* 0x000fe400078e0005 */
[----:B------:R-:W-:Y:S02]  /*5da0*/  IMAD.MOV.U32 R60, RZ, RZ, R64 ;  /* 0x000000ffff3c7224 */ /* 0x000fe400078e0040 */
[----:B------:R-:W-:-:S08]  /*5db0*/  IMAD.MOV.U32 R4, RZ, RZ, R62 ;  /* 0x000000ffff047224 */ /* 0x000fd000078e003e */
[----:B------:R-:W-:Y:S05]  /*5dc0*/  @P0 BRA `(.L_x_2) ;  /* 0x00000000007c0947 */ /* 0x000fea0003800000 */
        /* <DEDUP_REMOVED lines=26> */
[----:B------:R-:W-:-:S12]  /*5f70*/  IMAD.MOV.U32 R4, RZ, RZ, R62 ;  /* 0x000000ffff047224 */ /* 0x000fd800078e003e */
[----:B------:R-:W-:Y:S05]  /*5f80*/  @!P0 BREAK.RELIABLE B0 ;  /* 0x0000000000008942 */ /* 0x000fea0003800100 */
[----:B------:R-:W-:Y:S05]  /*5f90*/  @!P0 BRA `(.L_x_3) ;  /* 0x00000000003c8947 */ /* 0x000fea0003800000 */
[----:B------:R-:W-:Y:S02]  /*5fa0*/  IMAD.MOV.U32 R61, RZ, RZ, R11 ;  /* 0x000000ffff3d7224 */ /* 0x000fe400078e000b */
[----:B------:R-:W-:-:S07]  /*5fb0*/  IMAD.MOV.U32 R60, RZ, RZ, R74 ;  /* 0x000000ffff3c7224 */ /* 0x000fce00078e004a */
.L_x_2:
[----:B------:R-:W-:Y:S05]  /*5fc0*/  BSYNC.RELIABLE B0 ;  /* 0x0000000000007941 */ /* 0x000fea0003800100 */
.L_x_1:
[----:B------:R-:W-:-:S13]  /*5fd0*/  ISETP.GE.U32.AND P0, PT, R60, R61, PT ;  /* 0x0000003d3c00720c */ /* 0x000fda0003f06070 */
[----:B------:R-:W-:Y:S02]  /*5fe0*/  @!P0 IMAD.MOV.U32 R54, RZ, RZ, R59 ;  /* 0x000000ffff368224 */ /* 0x000fe400078e003b */
[----:B------:R-:W-:Y:S02]  /*5ff0*/  @!P0 IMAD.MOV.U32 R55, RZ, RZ, R57 ;  /* 0x000000ffff378224 */ /* 0x000fe400078e0039 */
[----:B------:R-:W-:Y:S02]  /*6000*/  @!P0 IMAD.MOV.U32 R11, RZ, RZ, R74 ;  /* 0x000000ffff0b8224 */ /* 0x000fe400078e004a */
[----:B------:R-:W-:Y:S02]  /*6010*/  @!P0 IMAD.MOV.U32 R10, RZ, RZ, R63 ;  /* 0x000000ffff0a8224 */ /* 0x000fe400078e003f */
[----:B------:R-:W-:Y:S02]  /*6020*/  @!P0 IMAD.MOV.U32 R9, RZ, RZ, R70 ;  /* 0x000000ffff098224 */ /* 0x000fe400078e0046 */
[----:B------:R-:W-:-:S02]  /*6030*/  @!P0 IMAD.MOV.U32 R8, RZ, RZ, R65 ;  /* 0x000000ffff088224 */ /* 0x000fc400078e0041 */
[----:B------:R-:W-:Y:S02]  /*6040*/  @!P0 IMAD.MOV.U32 R7, RZ, RZ, R72 ;  /* 0x000000ffff078224 */ /* 0x000fe400078e0048 */
[----:B------:R-:W-:Y:S02]  /*6050*/  @!P0 IMAD.MOV.U32 R6, RZ, RZ, R67 ;  /* 0x000000ffff068224 */ /* 0x000fe400078e0043 */
[----:B------:R-:W-:Y:S02]  /*6060*/  @!P0 IMAD.MOV.U32 R5, RZ, RZ, R64 ;  /* 0x000000ffff058224 */ /* 0x000fe400078e0040 */
[--C-:B------:R-:W-:Y:S02]  /*6070*/  @!P0 IMAD.MOV.U32 R33, RZ, RZ, R68.reuse ;  /* 0x000000ffff218224 */ /* 0x100fe400078e0044 */
[----:B------:R-:W-:-:S07]  /*6080*/  @!P0 IMAD.MOV.U32 R4, RZ, RZ, R68 ;  /* 0x000000ffff048224 */ /* 0x000fce00078e0044 */
.L_x_3:
[----:B------:R-:W-:Y:S05]  /*6090*/  BSYNC.RECONVERGENT B1 ;  /* 0x0000000000017941 */ /* 0x000fea0003800200 */
.L_x_0:
[----:B------:R-:W-:Y:S05]  /*60a0*/  WARPSYNC.ALL ;  /* 0x0000000000007948 */ /* 0x000fea0003800000 */
[----:B------:R-:W-:-:S04]  /*60b0*/  UIADD3 UR4, UP0, UPT, UR4, 0x1, URZ ;  /* 0x0000000104047890 */ /* 0x000fc8000ff1e0ff */
[----:B------:R-:W-:Y:S02]  /*60c0*/  UIADD3.X UR5, UPT, UPT, URZ, UR5, URZ, UP0, !UPT ;  /* 0x00000005ff057290 */ /* 0x000fe400087fe4ff */
[----:B------:R-:W-:-:S09]  /*60d0*/  UISETP.NE.AND UP0, UPT, UR4, 0x80000, UPT ;  /* 0x000800000400788c */ /* 0x000fd2000bf05270 */
[----:B------:R-:W-:Y:S05]  /*60e0*/  BRA.U UP0, `(.L_x_4) ;  /* 0xffffffb1004c7547 */ /* 0x000fea000b83ffff */
[----:B------:R-:W0:Y:S01]  /*60f0*/  S2R R40, SR_LANEID ;  /* 0x0000000000287919 */ /* 0x000e220000000000 */
[----:B------:R-:W-:Y:S01]  /*6100*/  BSSY.RECONVERGENT B1, `(.L_x_5) ;  /* 0x000003f000017945 */ /* 0x000fe20003800200 */
[----:B------:R-:W-:Y:S01]  /*6110*/  IMAD.MOV.U32 R39, RZ, RZ, R11 ;  /* 0x000000ffff277224 */ /* 0x000fe200078e000b */
[----:B------:R1:W2:Y:S01]  /*6120*/  SHFL.DOWN PT, R17, R4, 0x1, 0x1f ;  /* 0x08201f0004117f89 */ /* 0x0002a200000e0000 */
[----:B------:R-:W-:Y:S02]  /*6130*/  IMAD.MOV.U32 R38, RZ, RZ, R10 ;  /* 0x000000ffff267224 */ /* 0x000fe400078e000a */
[----:B------:R-:W-:Y:S01]  /*6140*/  IMAD.MOV.U32 R37, RZ, RZ, R9 ;  /* 0x000000ffff257224 */ /* 0x000fe200078e0009 */
[----:B------:R1:W3:Y:S01]  /*6150*/  SHFL.DOWN PT, R18, R5, 0x1, 0x1f ;  /* 0x08201f0005127f89 */ /* 0x0002e200000e0000 */
[----:B------:R-:W-:Y:S02]  /*6160*/  IMAD.MOV.U32 R36, RZ, RZ, R8 ;  /* 0x000000ffff247224 */ /* 0x000fe400078e0008 */
[----:B------:R-:W-:Y:S01]  /*6170*/  IMAD.MOV.U32 R23, RZ, RZ, R7 ;  /* 0x000000ffff177224 */ /* 0x000fe200078e0007 */
[----:B------:R1:W4:Y:S01]  /*6180*/  SHFL.DOWN PT, R33, R6, 0x1, 0x1f ;  /* 0x08201f0006217f89 */ /* 0x00032200000e0000 */
[----:B------:R-:W-:-:S02]  /*6190*/  IMAD.MOV.U32 R22, RZ, RZ, R6 ;  /* 0x000000ffff167224 */ /* 0x000fc400078e0006 */
[----:B------:R-:W-:Y:S01]  /*61a0*/  IMAD.MOV.U32 R21, RZ, RZ, R5 ;  /* 0x000000ffff157224 */ /* 0x000fe200078e0005 */
[----:B------:R1:W1:Y:S01]  /*61b0*/  SHFL.DOWN PT, R24, R7, 0x1, 0x1f ;  /* 0x08201f0007187f89 */ /* 0x00026200000e0000 */
[----:B------:R-:W-:-:S03]  /*61c0*/  IMAD.MOV.U32 R20, RZ, RZ, R4 ;  /* 0x000000ffff147224 */ /* 0x000fc600078e0004 */
[----:B------:R0:W1:Y:S04]  /*61d0*/  SHFL.DOWN PT, R35, R8, 0x1, 0x1f ;  /* 0x08201f0008237f89 */ /* 0x00006800000e0000 */
[----:B------:R0:W1:Y:S04]  /*61e0*/  SHFL.DOWN PT, R30, R9, 0x1, 0x1f ;  /* 0x08201f00091e7f89 */ /* 0x00006800000e0000 */
[----:B------:R1:W1:Y:S01]  /*61f0*/  SHFL.DOWN PT, R41, R10, 0x1, 0x1f ;  /* 0x08201f000a297f89 */ /* 0x00026200000e0000 */
[----:B0-----:R-:W-:-:S03]  /*6200*/  ISETP.GT.AND P0, PT, R40, 0x1e, PT ;  /* 0x0000001e2800780c */ /* 0x001fc60003f04270 */
[----:B------:R0:W0:Y:S10]  /*6210*/  SHFL.DOWN PT, R34, R11, 0x1, 0x1f ;  /* 0x08201f000b227f89 */ /* 0x00003400000e0000 */
[----:B--234-:R-:W-:Y:S05]  /*6220*/  @P0 BRA `(.L_x_6) ;  /* 0x0000000000b00947 */ /* 0x01cfea0003800000 */
[----:B------:R-:W-:Y:S01]  /*6230*/  ISETP.NE.AND P0, PT, R4, R17, PT ;  /* 0x000000110400720c */ /* 0x000fe20003f05270 */
[----:B------:R-:W-:Y:S01]  /*6240*/  BSSY.RECONVERGENT B2, `(.L_x_7) ;  /* 0x0000022000027945 */ /* 0x000fe20003800200 */
[----:B------:R-:W-:Y:S02]  /*6250*/  IMAD.MOV.U32 R15, RZ, RZ, R4 ;  /* 0x000000ffff0f7224 */ /* 0x000fe400078e0004 */
[----:B------:R-:W-:-:S09]  /*6260*/  IMAD.MOV.U32 R16, RZ, RZ, R17 ;  /* 0x000000ffff107224 */ /* 0x000fd200078e0011 */
[----:B------:R-:W-:Y:S05]  /*6270*/  @P0 BRA `(.L_x_8) ;  /* 0x0000000000740947 */ /* 0x000fea0003800000 */
[----:B------:R-:W-:Y:S01]  /*6280*/  ISETP.NE.AND P0, PT, R5, R18, PT ;  /* 0x000000120500720c */ /* 0x000fe20003f05270 */
[----:B------:R-:W-:Y:S02]  /*6290*/  IMAD.MOV.U32 R15, RZ, RZ, R5 ;  /* 0x000000ffff0f7224 */ /* 0x000fe400078e0005 */
[----:B------:R-:W-:-:S10]  /*62a0*/  IMAD.MOV.U32 R16, RZ, RZ, R18 ;  /* 0x000000ffff107224 */ /* 0x000fd400078e0012 */
[----:B------:R-:W-:Y:S05]  /*62b0*/  @P0 BRA `(.L_x_8) ;  /* 0x0000000000640947 */ /* 0x000fea0003800000 */
[----:B------:R-:W-:Y:S01]  /*62c0*/  ISETP.NE.AND P0, PT, R6, R33, PT ;  /* 0x000000210600720c */ /* 0x000fe20003f05270 */
[----:B------:R-:W-:Y:S02]  /*62d0*/  IMAD.MOV.U32 R15, RZ, RZ, R6 ;  /* 0x000000ffff0f7224 */ /* 0x000fe400078e0006 */
[----:B------:R-:W-:-:S10]  /*62e0*/  IMAD.MOV.U32 R16, RZ, RZ, R33 ;  /* 0x000000ffff107224 */ /* 0x000fd400078e0021 */
[----:B------:R-:W-:Y:S05]  /*62f0*/  @P0 BRA `(.L_x_8) ;  /* 0x0000000000540947 */ /* 0x000fea0003800000 */
[----:B-1----:R-:W-:Y:S01]  /*6300*/  ISETP.NE.AND P0, PT, R7, R24, PT ;  /* 0x000000180700720c */ /* 0x002fe20003f05270 */
[----:B------:R-:W-:Y:S02]  /*6310*/  IMAD.MOV.U32 R15, RZ, RZ, R7 ;  /* 0x000000ffff0f7224 */ /* 0x000fe400078e0007 */
[----:B------:R-:W-:-:S10]  /*6320*/  IMAD.MOV.U32 R16, RZ, RZ, R24 ;  /* 0x000000ffff107224 */ /* 0x000fd400078e0018 */
        /* <DEDUP_REMOVED lines=13> */
[----:B0-----:R-:W-:Y:S02]  /*6400*/  ISETP.NE.AND P1, PT, R11, R34, PT ;  /* 0x000000220b00720c */ /* 0x001fe40003f25270 */
[----:B------:R-:W-:-:S11]  /*6410*/  PLOP3.LUT P0, PT, PT, PT, PT, 0x80, 0x8 ;  /* 0x000000000008781c */ /* 0x000fd60003f0f070 */
[----:B------:R-:W-:Y:S05]  /*6420*/  @!P1 BRA `(.L_x_9) ;  /* 0x00000000000c9947 */ /* 0x000fea0003800000 */
[----:B------:R-:W-:Y:S02]  /*6430*/  IMAD.MOV.U32 R15, RZ, RZ, R11 ;  /* 0x000000ffff0f7224 */ /* 0x000fe400078e000b */
[----:B------:R-:W-:-:S07]  /*6440*/  IMAD.MOV.U32 R16, RZ, RZ, R34 ;  /* 0x000000ffff107224 */ /* 0x000fce00078e0022 */
.L_x_8:
[----:B------:R-:W-:-:S13]  /*6450*/  ISETP.GE.U32.AND P0, PT, R15, R16, PT ;  /* 0x000000100f00720c */ /* 0x000fda0003f06070 */
.L_x_9:
[----:B------:R-:W-:Y:S05]  /*6460*/  BSYNC.RECONVERGENT B2 ;  /* 0x0000000000027941 */ /* 0x000fea0003800200 */
.L_x_7:
[----:B------:R-:W-:Y:S02]  /*6470*/  SEL R20, R17, R4, P0 ;  /* 0x0000000411147207 */ /* 0x000fe40000000000 */
[----:B------:R-:W-:Y:S02]  /*6480*/  SEL R21, R18, R5, P0 ;  /* 0x0000000512157207 */ /* 0x000fe40000000000 */
[----:B------:R-:W-:Y:S02]  /*6490*/  SEL R22, R33, R6, P0 ;  /* 0x0000000621167207 */ /* 0x000fe40000000000 */
[----:B-1----:R-:W-:Y:S02]  /*64a0*/  SEL R23, R24, R7, P0 ;  /* 0x0000000718177207 */ /* 0x002fe40000000000 */
[----:B------:R-:W-:Y:S02]  /*64b0*/  SEL R36, R35, R8, P0 ;  /* 0x0000000823247207 */ /* 0x000fe40000000000 */
[----:B------:R-:W-:-:S02]  /*64c0*/  SEL R37, R30, R9, P0 ;  /* 0x000000091e257207 */ /* 0x000fc40000000000 */
[----:B------:R-:W-:Y:S02]  /*64d0*/  SEL R38, R41, R10, P0 ;  /* 0x0000000a29267207 */ /* 0x000fe40000000000 */
[----:B0-----:R-:W-:-:S07]  /*64e0*/  SEL R39, R34, R11, P0 ;  /* 0x0000000b22277207 */ /* 0x001fce0000000000 */
.L_x_6:
[----:B------:R-:W-:Y:S05]  /*64f0*/  BSYNC.RECONVERGENT B1 ;  /* 0x0000000000017941 */ /* 0x000fea0003800200 */
.L_x_5:
[----:B------:R-:W-:Y:S01]  /*6500*/  ISETP.GT.AND P0, PT, R40, 0x1d, PT ;  /* 0x0000001d2800780c */ /* 0x000fe20003f04270 */
[----:B------:R2:W3:Y:S01]  /*6510*/  SHFL.DOWN PT, R17, R20, 0x2, 0x1f ;  /* 0x08401f0014117f89 */ /* 0x0004e200000e0000 */
[----:B------:R-:W-:Y:S03]  /*6520*/  BSSY.RECONVERGENT B1, `(.L_x_10) ;  /* 0x0000035000017945 */ /* 0x000fe60003800200 */
[----:B------:R2:W4:Y:S04]  /*6530*/  SHFL.DOWN PT, R18, R21, 0x2, 0x1f ;  /* 0x08401f0015127f89 */ /* 0x00052800000e0000 */
[----:B------:R2:W2:Y:S04]  /*6540*/  SHFL.DOWN PT, R33, R22, 0x2, 0x1f ;  /* 0x08401f0016217f89 */ /* 0x0004a800000e0000 */
[----:B-1----:R1:W1:Y:S04]  /*6550*/  SHFL.DOWN PT, R24, R23, 0x2, 0x1f ;  /* 0x08401f0017187f89 */ /* 0x00226800000e0000 */
[----:B------:R0:W1:Y:S04]  /*6560*/  SHFL.DOWN PT, R35, R36, 0x2, 0x1f ;  /* 0x08401f0024237f89 */ /* 0x00006800000e0000 */
[----:B------:R0:W1:Y:S04]  /*6570*/  SHFL.DOWN PT, R30, R37, 0x2, 0x1f ;  /* 0x08401f00251e7f89 */ /* 0x00006800000e0000 */
[----:B------:R1:W1:Y:S04]  /*6580*/  SHFL.DOWN PT, R41, R38, 0x2, 0x1f ;  /* 0x08401f0026297f89 */ /* 0x00026800000e0000 */
[----:B0-----:R0:W0:Y:S01]  /*6590*/  SHFL.DOWN PT, R34, R39, 0x2, 0x1f ;  /* 0x08401f0027227f89 */ /* 0x00102200000e0000 */
[----:B---34-:R-:W-:Y:S05]  /*65a0*/  @P0 BRA `(.L_x_11) ;  /* 0x0000000000b00947 */ /* 0x018fea0003800000 */
        /* <DEDUP_REMOVED lines=9> */
[----:B--2---:R-:W-:Y:S01]  /*6640*/  ISETP.NE.AND P0, PT, R22, R33, PT ;  /* 0x000000211600720c */ /* 0x004fe20003f05270 */
        /* <DEDUP_REMOVED lines=24> */
.L_x_13:
[----:B------:R-:W-:-:S13]  /*67d0*/  ISETP.GE.U32.AND P0, PT, R15, R16, PT ;  /* 0x000000100f00720c */ /* 0x000fda0003f06070 */
.L_x_14:
[----:B------:R-:W-:Y:S05]  /*67e0*/  BSYNC.RECONVERGENT B2 ;  /* 0x0000000000027941 */ /* 0x000fea0003800200 */
.L_x_12:
[----:B--2---:R-:W-:Y:S02]  /*67f0*/  SEL R20, R17, R20, P0 ;  /* 0x0000001411147207 */ /* 0x004fe40000000000 */
[----:B------:R-:W-:Y:S02]  /*6800*/  SEL R21, R18, R21, P0 ;  /* 0x0000001512157207 */ /* 0x000fe40000000000 */
[----:B------:R-:W-:Y:S02]  /*6810*/  SEL R22, R33, R22, P0 ;  /* 0x0000001621167207 */ /* 0x000fe40000000000 */
[----:B-1----:R-:W-:Y:S02]  /*6820*/  SEL R23, R24, R23, P0 ;  /* 0x0000001718177207 */ /* 0x002fe40000000000 */
[----:B------:R-:W-:Y:S02]  /*6830*/  SEL R36, R35, R36, P0 ;  /* 0x0000002423247207 */ /* 0x000fe40000000000 */
[----:B------:R-:W-:-:S02]  /*6840*/  SEL R37, R30, R37, P0 ;  /* 0x000000251e257207 */ /* 0x000fc40000000000 */
[----:B------:R-:W-:Y:S02]  /*6850*/  SEL R38, R41, R38, P0 ;  /* 0x0000002629267207 */ /* 0x000fe40000000000 */
[----:B0-----:R-:W-:-:S07]  /*6860*/  SEL R39, R34, R39, P0 ;  /* 0x0000002722277207 */ /* 0x001fce0000000000 */
.L_x_11:
[----:B------:R-:W-:Y:S05]  /*6870*/  BSYNC.RECONVERGENT B1 ;  /* 0x0000000000017941 */ /* 0x000fea0003800200 */
.L_x_10:
[----:B------:R-:W-:Y:S01]  /*6880*/  ISETP.GT.AND P0, PT, R40, 0x1b, PT ;  /* 0x0000001b2800780c */ /* 0x000fe20003f04270 */
[----:B------:R3:W4:Y:S01]  /*6890*/  SHFL.DOWN PT, R17, R20, 0x4, 0x1f ;  /* 0x08801f0014117f89 */ /* 0x00072200000e0000 */
[----:B------:R-:W-:Y:S03]  /*68a0*/  BSSY.RECONVERGENT B1, `(.L_x_15) ;  /* 0x0000035000017945 */ /* 0x000fe60003800200 */
[----:B------:R3:W0:Y:S04]  /*68b0*/  SHFL.DOWN PT, R18, R21, 0x4, 0x1f ;  /* 0x08801f0015127f89 */ /* 0x00062800000e0000 */
[----:B--2---:R3:W2:Y:S04]  /*68c0*/  SHFL.DOWN PT, R33, R22, 0x4, 0x1f ;  /* 0x08801f0016217f89 */ /* 0x0046a800000e0000 */
[----:B-1----:R3:W1:Y:S04]  /*68d0*/  SHFL.DOWN PT, R24, R23, 0x4, 0x1f ;  /* 0x08801f0017187f89 */ /* 0x00266800000e0000 */
[----:B------:R3:W1:Y:S04]  /*68e0*/  SHFL.DOWN PT, R35, R36, 0x4, 0x1f ;  /* 0x08801f0024237f89 */ /* 0x00066800000e0000 */
[----:B------:R3:W1:Y:S04]  /*68f0*/  SHFL.DOWN PT, R30, R37, 0x4, 0x1f ;  /* 0x08801f00251e7f89 */ /* 0x00066800000e0000 */
[----:B------:R3:W1:Y:S04]  /*6900*/  SHFL.DOWN PT, R41, R38, 0x4, 0x1f ;  /* 0x08801f0026297f89 */ /* 0x00066800000e0000 */
[----:B0-----:R3:W0:Y:S01]  /*6910*/  SHFL.DOWN PT, R34, R39, 0x4, 0x1f ;  /* 0x08801f0027227f89 */ /* 0x00162200000e0000 */
[----:B----4-:R-:W-:Y:S05]  /*6920*/  @P0 BRA `(.L_x_16) ;  /* 0x0000000000b00947 */ /* 0x010fea0003800000 */
        /* <DEDUP_REMOVED lines=34> */
.L_x_18:
[----:B------:R-:W-:-:S13]  /*6b50*/  ISETP.GE.U32.AND P0, PT, R15, R16, PT ;  /* 0x000000100f00720c */ /* 0x000fda0003f06070 */
.L_x_19:
[----:B------:R-:W-:Y:S05]  /*6b60*/  BSYNC.RECONVERGENT B2 ;  /* 0x0000000000027941 */ /* 0x000fea0003800200 */
.L_x_17:
[----:B---3--:R-:W-:Y:S02]  /*6b70*/  SEL R20, R17, R20, P0 ;  /* 0x0000001411147207 */ /* 0x008fe40000000000 */
[----:B------:R-:W-:Y:S02]  /*6b80*/  SEL R21, R18, R21, P0 ;  /* 0x0000001512157207 */ /* 0x000fe40000000000 */
[----:B--2---:R-:W-:Y:S02]  /*6b90*/  SEL R22, R33, R22, P0 ;  /* 0x0000001621167207 */ /* 0x004fe40000000000 */
[----:B-1----:R-:W-:Y:S02]  /*6ba0*/  SEL R23, R24, R23, P0 ;  /* 0x0000001718177207 */ /* 0x002fe40000000000 */
[----:B------:R-:W-:Y:S02]  /*6bb0*/  SEL R36, R35, R36, P0 ;  /* 0x0000002423247207 */ /* 0x000fe40000000000 */
[----:B------:R-:W-:-:S02]  /*6bc0*/  SEL R37, R30, R37, P0 ;  /* 0x000000251e257207 */ /* 0x000fc40000000000 */
[----:B------:R-:W-:Y:S02]  /*6bd0*/  SEL R38, R41, R38, P0 ;  /* 0x0000002629267207 */ /* 0x000fe40000000000 */
[----:B0-----:R-:W-:-:S07]  /*6be0*/  SEL R39, R34, R39, P0 ;  /* 0x0000002722277207 */ /* 0x001fce0000000000 */
.L_x_16:
[----:B------:R-:W-:Y:S05]  /*6bf0*/  BSYNC.RECONVERGENT B1 ;  /* 0x0000000000017941 */ /* 0x000fea0003800200 */
.L_x_15:
[----:B------:R-:W-:Y:S01]  /*6c00*/  ISETP.GT.AND P0, PT, R40, 0x17, PT ;  /* 0x000000172800780c */ /* 0x000fe20003f04270 */
[----:B------:R4:W0:Y:S01]  /*6c10*/  SHFL.DOWN PT, R17, R20, 0x8, 0x1f ;  /* 0x09001f0014117f89 */ /* 0x00082200000e0000 */
        /* <DEDUP_REMOVED lines=8> */
[----:B------:R-:W-:Y:S05]  /*6ca0*/  @P0 BRA `(.L_x_21) ;  /* 0x0000000000b00947 */ /* 0x000fea0003800000 */
        /* <DEDUP_REMOVED lines=34> */
.L_x_23:
[----:B------:R-:W-:-:S13]  /*6ed0*/  ISETP.GE.U32.AND P0, PT, R15, R16, PT ;  /* 0x000000100f00720c */ /* 0x000fda0003f06070 */
.L_x_24:
[----:B------:R-:W-:Y:S05]  /*6ee0*/  BSYNC.RECONVERGENT B2 ;  /* 0x0000000000027941 */ /* 0x000fea0003800200 */
.L_x_22:
[----:B---34-:R-:W-:Y:S02]  /*6ef0*/  SEL R20, R17, R20, P0 ;  /* 0x0000001411147207 */ /* 0x018fe40000000000 */
[----:B------:R-:W-:Y:S02]  /*6f00*/  SEL R21, R18, R21, P0 ;  /* 0x0000001512157207 */ /* 0x000fe40000000000 */
[----:B--2---:R-:W-:Y:S02]  /*6f10*/  SEL R22, R33, R22, P0 ;  /* 0x0000001621167207 */ /* 0x004fe40000000000 */
[----:B-1----:R-:W-:Y:S02]  /*6f20*/  SEL R23, R24, R23, P0 ;  /* 0x0000001718177207 */ /* 0x002fe40000000000 */
[----:B------:R-:W-:Y:S02]  /*6f30*/  SEL R36, R35, R36, P0 ;  /* 0x0000002423247207 */ /* 0x000fe40000000000 */
[----:B------:R-:W-:-:S02]  /*6f40*/  SEL R37, R30, R37, P0 ;  /* 0x000000251e257207 */ /* 0x000fc40000000000 */
[----:B------:R-:W-:Y:S02]  /*6f50*/  SEL R38, R41, R38, P0 ;  /* 0x0000002629267207 */ /* 0x000fe40000000000 */
[----:B0-----:R-:W-:-:S07]  /*6f60*/  SEL R39, R34, R39, P0 ;  /* 0x0000002722277207 */ /* 0x001fce0000000000 */
.L_x_21:
[----:B------:R-:W-:Y:S05]  /*6f70*/  BSYNC.RECONVERGENT B1 ;  /* 0x0000000000017941 */ /* 0x000fea0003800200 */
.L_x_20:
        /* <DEDUP_REMOVED lines=45> */
.L_x_28:
[----:B------:R-:W-:-:S13]  /*7250*/  ISETP.GE.U32.AND P0, PT, R15, R16, PT ;  /* 0x000000100f00720c */ /* 0x000fda0003f06070 */
.L_x_29:
[----:B------:R-:W-:Y:S05]  /*7260*/  BSYNC.RECONVERGENT B2 ;  /* 0x0000000000027941 */ /* 0x000fea0003800200 */
.L_x_27:
        /* <DEDUP_REMOVED lines=8> */
.L_x_26:
[----:B------:R-:W-:Y:S05]  /*72f0*/  BSYNC.RECONVERGENT B1 ;  /* 0x0000000000017941 */ /* 0x000fea0003800200 */
.L_x_25:
[----:B------:R-:W-:Y:S01]  /*7300*/  ISETP.NE.AND P0, PT, R40, RZ, PT ;  /* 0x000000ff2800720c */ /* 0x000fe20003f05270 */
[----:B------:R-:W-:Y:S01]  /*7310*/  BSSY.RECONVERGENT B1, `(.L_x_30) ;  /* 0x00002c0000017945 */ /* 0x000fe20003800200 */
[----:B------:R-:W-:-:S11]  /*7320*/  ISETP.NE.AND P1, PT, R58, RZ, PT ;  /* 0x000000ff3a00720c */ /* 0x000fd60003f25270 */
[----:B------:R-:W5:Y:S01]  /*7330*/  @!P0 S2R R17, SR_CgaCtaId ;  /* 0x0000000000118919 */ /* 0x000f620000008800 */
[----:B------:R-:W-:Y:S02]  /*7340*/  @!P0 MOV R16, 0x400 ;  /* 0x0000040000108802 */ /* 0x000fe40000000f00 */
[----:B------:R-:W-:Y:S02]  /*7350*/  @!P0 LOP3.LUT R15, R58, 0x3e0, RZ, 0xc0, !PT ;  /* 0x000003e03a0f8812 */ /* 0x000fe400078ec0ff */
[----:B-----5:R-:W-:-:S05]  /*7360*/  @!P0 LEA R16, R17, R16, 0x18 ;  /* 0x0000001011108211 */ /* 0x020fca00078ec0ff */
[----:B------:R-:W-:-:S05]  /*7370*/  @!P0 IMAD.IADD R15, R15, 0x1, R16 ;  /* 0x000000010f0f8824 */ /* 0x000fca00078e0210 */
[----:B------:R0:W-:Y:S04]  /*7380*/  @!P0 STS.128 [R15+0x20], R20 ;  /* 0x000020140f008388 */ /* 0x0001e80000000c00 */
[----:B------:R0:W-:Y:S01]  /*7390*/  @!P0 STS.128 [R15+0x30], R36 ;  /* 0x000030240f008388 */ /* 0x0001e20000000c00 */
[----:B------:R-:W-:Y:S06]  /*73a0*/  BAR.SYNC.DEFER_BLOCKING 0x0 ;  /* 0x0000000000007b1d */ /* 0x000fec0000010000 */
[----:B------:R-:W-:Y:S05]  /*73b0*/  @P1 BRA `(.L_x_31) ;  /* 0x0000002800d41947 */ /* 0x000fea0003800000 */
[----:B------:R-:W5:Y:S01]  /*73c0*/  S2R R16, SR_CgaCtaId ;  /* 0x0000000000107919 */ /* 0x000f620000008800 */
[----:B0-----:R-:W-:Y:S01]  /*73d0*/  MOV R15, 0x400 ;  /* 0x00000400000f7802 */ /* 0x001fe20000000f00 */
[----:B------:R-:W-:Y:S03]  /*73e0*/  BSSY.RECONVERGENT B2, `(.L_x_32) ;  /* 0x0000026000027945 */ /* 0x000fe60003800200 */
[----:B-----5:R-:W-:Y:S01]  /*73f0*/  LEA R15, R16, R15, 0x18 ;  /* 0x0000000f100f7211 */ /* 0x020fe200078ec0ff */
[----:B------:R-:W-:-:S04]  /*7400*/  IMAD.MOV.U32 R16, RZ, RZ, R20 ;  /* 0x000000ffff107224 */ /* 0x000fc800078e0014 */
[----:B------:R-:W0:Y:S04]  /*7410*/  LDS.128 R56, [R15+0x40] ;  /* 0x000040000f387984 */ /* 0x000e280000000c00 */
[----:B------:R0:W1:Y:S02]  /*7420*/  LDS.128 R48, [R15+0x50] ;  /* 0x000050000f307984 */ /* 0x0000640000000c00 */
[----:B0-----:R-:W-:Y:S01]  /*7430*/  ISETP.NE.AND P0, PT, R20, R56, PT ;  /* 0x000000381400720c */ /* 0x001fe20003f05270 */
[----:B------:R-:W-:-:S12]  /*7440*/  IMAD.MOV.U32 R17, RZ, RZ, R56 ;  /* 0x000000ffff117224 */ /* 0x000fd800078e0038 */
[----:B-1----:R-:W-:Y:S05]  /*7450*/  @P0 BRA `(.L_x_33) ;  /* 0x0000000000740947 */ /* 0x002fea0003800000 */
        /* <DEDUP_REMOVED lines=24> */
[----:B------:R-:W-:Y:S02]  /*75e0*/  ISETP.NE.AND P2, PT, R39, R51, PT ;  /* 0x000000332700720c */ /* 0x000fe40003f45270 */
[----:B------:R-:W-:-:S11]  /*75f0*/  PLOP3.LUT P0, PT, PT, PT, PT, 0x80, 0x8 ;  /* 0x000000000008781c */ /* 0x000fd60003f0f070 */
[----:B------:R-:W-:Y:S05]  /*7600*/  @!P2 BRA `(.L_x_34) ;  /* 0x00000000000ca947 */ /* 0x000fea0003800000 */
[----:B------:R-:W-:Y:S02]  /*7610*/  IMAD.MOV.U32 R16, RZ, RZ, R39 ;  /* 0x000000ffff107224 */ /* 0x000fe400078e0027 */
[----:B------:R-:W-:-:S07]  /*7620*/  IMAD.MOV.U32 R17, RZ, RZ, R51 ;  /* 0x000000ffff117224 */ /* 0x000fce00078e0033 */
.L_x_33:
[----:B------:R-:W-:-:S13]  /*7630*/  ISETP.GE.U32.AND P0, PT, R16, R17, PT ;  /* 0x000000111000720c */ /* 0x000fda0003f06070 */
.L_x_34:
[----:B------:R-:W-:Y:S05]  /*7640*/  BSYNC.RECONVERGENT B2 ;  /* 0x0000000000027941 */ /* 0x000fea0003800200 */
.L_x_32:
[----:B------:R-:W0:Y:S01]  /*7650*/  LDS.128 R44, [R15+0x60] ;  /* 0x000060000f2c7984 */ /* 0x000e220000000c00 */
[----:B--2---:R-:W-:Y:S01]  /*7660*/  SEL R33, R56, R20, P0 ;  /* 0x0000001438217207 */ /* 0x004fe20000000000 */
[----:B------:R-:W-:Y:S01]  /*7670*/  BSSY.RECONVERGENT B2, `(.L_x_35) ;  /* 0x000002b000027945 */ /* 0x000fe20003800200 */
[----:B------:R-:W-:Y:S01]  /*7680*/  SEL R18, R57, R21, P0 ;  /* 0x0000001539127207 */ /* 0x000fe20000000000 */
[----:B------:R1:W2:Y:S01]  /*7690*/  LDS.128 R40, [R15+0x70] ;  /* 0x000070000f287984 */ /* 0x0002a20000000c00 */
[----:B------:R-:W-:Y:S01]  /*76a0*/  SEL R30, R49, R37, P0 ;  /* 0x00000025311e7207 */ /* 0x000fe20000000000 */
[----:B------:R-:W-:Y:S01]  /*76b0*/  IMAD.MOV.U32 R16, RZ, RZ, R33 ;  /* 0x000000ffff107224 */ /* 0x000fe200078e0021 */
[----:B------:R-:W-:Y:S02]  /*76c0*/  SEL R35, R58, R22, P0 ;  /* 0x000000163a237207 */ /* 0x000fe40000000000 */
[----:B------:R-:W-:Y:S02]  /*76d0*/  SEL R24, R59, R23, P0 ;  /* 0x000000173b187207 */ /* 0x000fe40000000000 */
[----:B------:R-:W-:-:S02]  /*76e0*/  SEL R57, R48, R36, P0 ;  /* 0x0000002430397207 */ /* 0x000fc40000000000 */
[----:B------:R-:W-:Y:S02]  /*76f0*/  SEL R49, R50, R38, P0 ;  /* 0x0000002632317207 */ /* 0x000fe40000000000 */
[----:B------:R-:W-:Y:S02]  /*7700*/  SEL R34, R51, R39, P0 ;  /* 0x0000002733227207 */ /* 0x000fe40000000000 */
[----:B0-----:R-:W-:Y:S01]  /*7710*/  ISETP.NE.AND P2, PT, R33, R44, PT ;  /* 0x0000002c2100720c */ /* 0x001fe20003f45270 */
[----:B------:R-:W-:-:S12]  /*7720*/  IMAD.MOV.U32 R17, RZ, RZ, R44 ;  /* 0x000000ffff117224 */ /* 0x000fd800078e002c */
[----:B-12---:R-:W-:Y:S05]  /*7730*/  @P2 BRA `(.L_x_36) ;  /* 0x0000000000742947 */ /* 0x006fea0003800000 */
        /* <DEDUP_REMOVED lines=29> */
.L_x_36:
[----:B------:R-:W-:-:S13]  /*7910*/  ISETP.GE.U32.AND P0, PT, R16, R17, PT ;  /* 0x000000111000720c */ /* 0x000fda0003f06070 */
.L_x_37:
[----:B------:R-:W-:Y:S05]  /*7920*/  BSYNC.RECONVERGENT B2 ;  /* 0x0000000000027941 */ /* 0x000fea0003800200 */
.L_x_35:
[----:B---34-:R-:W0:Y:S01]  /*7930*/  LDS.128 R20, [R15+0x80] ;  /* 0x000080000f147984 */ /* 0x018e220000000c00 */
[----:B------:R-:W-:Y:S01]  /*7940*/  SEL R33, R44, R33, P0 ;  /* 0x000000212c217207 */ /* 0x000fe20000000000 */
        /* <DEDUP_REMOVED lines=42> */
.L_x_39:
[----:B------:R-:W-:-:S13]  /*7bf0*/  ISETP.GE.U32.AND P0, PT, R16, R17, PT ;  /* 0x000000111000720c */ /* 0x000fda0003f06070 */
.L_x_40:
[----:B------:R-:W-:Y:S05]  /*7c00*/  BSYNC.RECONVERGENT B2 ;  /* 0x0000000000027941 */ /* 0x000fea0003800200 */
.L_x_38:
[----:B------:R-:W0:Y:S01]  /*7c10*/  LDS.128 R40, [R15+0xa0] ;  /* 0x0000a0000f287984 */ /* 0x000e220000000c00 */
        /* <DEDUP_REMOVED lines=43> */
.L_x_42:
[----:B------:R-:W-:-:S13]  /*7ed0*/  ISETP.GE.U32.AND P0, PT, R16, R17, PT ;  /* 0x000000111000720c */ /* 0x000fda0003f06070 */
.L_x_43:
[----:B------:R-:W-:Y:S05]  /*7ee0*/  BSYNC.RECONVERGENT B2 ;  /* 0x0000000000027941 */ /* 0x000fea0003800200 */
.L_x_41:
        /* <DEDUP_REMOVED lines=44> */
.L_x_45:
[----:B------:R-:W-:-:S13]  /*81b0*/  ISETP.GE.U32.AND P0, PT, R16, R17, PT ;  /* 0x000000111000720c */ /* 0x000fda0003f06070 */
.L_x_46:
[----:B------:R-:W-:Y:S05]  /*81c0*/  BSYNC.RECONVERGENT B2 ;  /* 0x0000000000027941 */ /* 0x000fea0003800200 */
.L_x_44:
        /* <DEDUP_REMOVED lines=44> */
.L_x_48:
[----:B------:R-:W-:-:S13]  /*8490*/  ISETP.GE.U32.AND P0, PT, R16, R17, PT ;  /* 0x000000111000720c */ /* 0x000fda0003f06070 */
.L_x_49:
[----:B------:R-:W-:Y:S05]  /*84a0*/  BSYNC.RECONVERGENT B2 ;  /* 0x0000000000027941 */ /* 0x000fea0003800200 */
.L_x_47:
        /* <DEDUP_REMOVED lines=44> */
.L_x_51:
[----:B------:R-:W-:-:S13]  /*8770*/  ISETP.GE.U32.AND P0, PT, R16, R17, PT ;  /* 0x000000111000720c */ /* 0x000fda0003f06070 */
.L_x_52:
[----:B------:R-:W-:Y:S05]  /*8780*/  BSYNC.RECONVERGENT B2 ;  /* 0x0000000000027941 */ /* 0x000fea0003800200 */
.L_x_50:
        /* <DEDUP_REMOVED lines=44> */
.L_x_54:
[----:B------:R-:W-:-:S13]  /*8a50*/  ISETP.GE.U32.AND P0, PT, R16, R17, PT ;  /* 0x000000111000720c */ /* 0x000fda0003f06070 */
.L_x_55:
[----:B------:R-:W-:Y:S05]  /*8a60*/  BSYNC.RECONVERGENT B2 ;  /* 0x0000000000027941 */ /* 0x000fea0003800200 */
.L_x_53:
        /* <DEDUP_REMOVED lines=44> */
.L_x_57:
[----:B------:R-:W-:-:S13]  /*8d30*/  ISETP.GE.U32.AND P0, PT, R16, R17, PT ;  /* 0x000000111000720c */ /* 0x000fda0003f06070 */
.L_x_58:
[----:B------:R-:W-:Y:S05]  /*8d40*/  BSYNC.RECONVERGENT B2 ;  /* 0x0000000000027941 */ /* 0x000fea0003800200 */
.L_x_56:
        /* <DEDUP_REMOVED lines=44> */
.L_x_60:
[----:B------:R-:W-:-:S13]  /*9010*/  ISETP.GE.U32.AND P0, PT, R16, R17, PT ;  /* 0x000000111000720c */ /* 0x000fda0003f06070 */
.L_x_61:
[----:B------:R-:W-:Y:S05]  /*9020*/  BSYNC.RECONVERGENT B2 ;  /* 0x0000000000027941 */ /* 0x000fea0003800200 */
.L_x_59:
        /* <DEDUP_REMOVED lines=44> */
.L_x_63:
[----:B------:R-:W-:-:S13]  /*92f0*/  ISETP.GE.U32.AND P0, PT, R16, R17, PT ;  /* 0x000000111000720c */ /* 0x000fda0003f06070 */
.L_x_64:
[----:B------:R-:W-:Y:S05]  /*9300*/  BSYNC.RECONVERGENT B2 ;  /* 0x0000000000027941 */ /* 0x000fea0003800200 */
.L_x_62:
        /* <DEDUP_REMOVED lines=44> */
.L_x_66:
[----:B------:R-:W-:-:S13]  /*95d0*/  ISETP.GE.U32.AND P0, PT, R16, R17, PT ;  /* 0x000000111000720c */ /* 0x000fda0003f06070 */
.L_x_67:
[----:B------:R-:W-:Y:S05]  /*95e0*/  BSYNC.RECONVERGENT B2 ;  /* 0x0000000000027941 */ /* 0x000fea0003800200 */
.L_x_65:
        /* <DEDUP_REMOVED lines=44> */
.L_x_69:
[----:B------:R-:W-:-:S13]  /*98b0*/  ISETP.GE.U32.AND P0, PT, R16, R17, PT ;  /* 0x000000111000720c */ /* 0x000fda0003f06070 */
.L_x_70:
[----:B------:R-:W-:Y:S05]  /*98c0*/  BSYNC.RECONVERGENT B2 ;  /* 0x0000000000027941 */ /* 0x000fea0003800200 */
.L_x_68:
        /* <DEDUP_REMOVED lines=44> */
.L_x_72:
[----:B------:R-:W-:-:S13]  /*9b90*/  ISETP.GE.U32.AND P0, PT, R16, R17, PT ;  /* 0x000000111000720c */ /* 0x000fda0003f06070 */
.L_x_73:
[----:B------:R-:W-:Y:S05]  /*9ba0*/  BSYNC.RECONVERGENT B2 ;  /* 0x0000000000027941 */ /* 0x000fea0003800200 */
.L_x_71:
        /* <DEDUP_REMOVED lines=13> */
[----:B-1----:R-:W-:-:S12]  /*9c80*/  IMAD.MOV.U32 R15, RZ, RZ, R20 ;  /* 0x000000ffff0f7224 */ /* 0x002fd800078e0014 */
[----:B--2---:R-:W-:Y:S05]  /*9c90*/  @P2 BRA `(.L_x_75) ;  /* 0x0000000000742947 */ /* 0x004fea0003800000 */
        /* <DEDUP_REMOVED lines=29> */
.L_x_75:
[----:B------:R-:W-:-:S13]  /*9e70*/  ISETP.GE.U32.AND P0, PT, R16, R15, PT ;  /* 0x0000000f1000720c */ /* 0x000fda0003f06070 */
.L_x_76:
[----:B------:R-:W-:Y:S05]  /*9e80*/  BSYNC.RECONVERGENT B2 ;  /* 0x0000000000027941 */ /* 0x000fea0003800200 */
.L_x_74:
[----:B------:R-:W-:Y:S02]  /*9e90*/  SEL R20, R20, R33, P0 ;  /* 0x0000002114147207 */ /* 0x000fe40000000000 */
[----:B------:R-:W-:Y:S02]  /*9ea0*/  SEL R21, R21, R18, P0 ;  /* 0x0000001215157207 */ /* 0x000fe40000000000 */
[----:B------:R-:W-:Y:S02]  /*9eb0*/  SEL R22, R22, R35, P0 ;  /* 0x0000002316167207 */ /* 0x000fe40000000000 */
[----:B------:R-:W-:Y:S02]  /*9ec0*/  SEL R23, R23, R24, P0 ;  /* 0x0000001817177207 */ /* 0x000fe40000000000 */
[----:B------:R-:W-:Y:S02]  /*9ed0*/  SEL R36, R36, R57, P0 ;  /* 0x0000003924247207 */ /* 0x000fe40000000000 */
[----:B------:R-:W-:-:S02]  /*9ee0*/  SEL R37, R37, R30, P0 ;  /* 0x0000001e25257207 */ /* 0x000fc40000000000 */
[----:B------:R-:W-:Y:S02]  /*9ef0*/  SEL R38, R38, R49, P0 ;  /* 0x0000003126267207 */ /* 0x000fe40000000000 */
[----:B------:R-:W-:-:S07]  /*9f00*/  SEL R39, R39, R34, P0 ;  /* 0x0000002227277207 */ /* 0x000fce0000000000 */
.L_x_31:
[----:B------:R-:W-:Y:S05]  /*9f10*/  BSYNC.RECONVERGENT B1 ;  /* 0x0000000000017941 */ /* 0x000fea0003800200 */
.L_x_30:
[----:B------:R-:W5:Y:S01]  /*9f20*/  S2UR UR5, SR_CgaCtaId ;  /* 0x00000000000579c3 */ /* 0x000f620000008800 */
[----:B------:R-:W-:Y:S02]  /*9f30*/  UMOV UR4, 0x400 ;  /* 0x0000040000047882 */ /* 0x000fe40000000000 */
[----:B-----5:R-:W-:-:S09]  /*9f40*/  ULEA UR4, UR5, UR4, 0x18 ;  /* 0x0000000405047291 */ /* 0x020fd2000f8ec0ff */
[----:B------:R-:W-:Y:S04]  /*9f50*/  @!P1 STS.128 [UR4+0x240], R20 ;  /* 0x00024014ff009988 */ /* 0x000fe80008000c04 */
[----:B------:R-:W-:Y:S01]  /*9f60*/  @!P1 STS.128 [UR4+0x250], R36 ;  /* 0x00025024ff009988 */ /* 0x000fe20008000c04 */
[----:B------:R-:W-:Y:S06]  /*9f70*/  BAR.SYNC.DEFER_BLOCKING 0x0 ;  /* 0x0000000000007b1d */ /* 0x000fec0000010000 */
[----:B-1----:R-:W1:Y:S04]  /*9f80*/  LDS.128 R40, [UR4+0x240] ;  /* 0x00024004ff287984 */ /* 0x002e680008000c00 */
[----:B------:R-:W5:Y:S01]  /*9f90*/  LDS.128 R44, [UR4+0x250] ;  /* 0x00025004ff2c7984 */ /* 0x000f620008000c00 */
[----:B-1----:R-:W-:-:S04]  /*9fa0*/  ISETP.NE.AND P0, PT, R41, R5, PT ;  /* 0x000000052900720c */ /* 0x002fc80003f05270 */
[----:B------:R-:W-:-:S04]  /*9fb0*/  ISETP.NE.OR P0, PT, R40, R4, P0 ;  /* 0x000000042800720c */ /* 0x000fc80000705670 */
[----:B------:R-:W-:-:S04]  /*9fc0*/  ISETP.NE.OR P0, PT, R42, R6, P0 ;  /* 0x000000062a00720c */ /* 0x000fc80000705670 */
[----:B------:R-:W-:-:S04]  /*9fd0*/  ISETP.NE.OR P0, PT, R43, R7, P0 ;  /* 0x000000072b00720c */ /* 0x000fc80000705670 */
[----:B-----5:R-:W-:-:S04]  /*9fe0*/  ISETP.NE.OR P0, PT, R44, R8, P0 ;  /* 0x000000082c00720c */ /* 0x020fc80000705670 */
[----:B------:R-:W-:-:S04]  /*9ff0*/  ISETP.NE.OR P0, PT, R45, R9, P0 ;  /* 0x000000092d00720c */ /* 0x000fc80000705670 */
[----:B------:R-:W-:-:S04]  /*a000*/  ISETP.NE.OR P0, PT, R46, R10, P0 ;  /* 0x0000000a2e00720c */ /* 0x000fc80000705670 */
[----:B------:R-:W-:-:S13]  /*a010*/  ISETP.NE.OR P0, PT, R47, R11, P0 ;  /* 0x0000000b2f00720c */ /* 0x000fda0000705670 */
[----:B------:R-:W-:Y:S05]  /*a020*/  @P0 EXIT ;  /* 0x000000000000094d */ /* 0x000fea0003800000 */
[----:B------:R-:W1:Y:S01]  /*a030*/  LDC.64 R16, c[0x0][0x380] ;  /* 0x0000e000ff107b82 */ /* 0x000e620000000a00 */
[----:B0--34-:R-:W-:Y:S02]  /*a040*/  PRMT R39, R12, 0x123, RZ ;  /* 0x000001230c277816 */ /* 0x019fe400000000ff */
[----:B------:R-:W-:Y:S02]  /*a050*/  PRMT R12, R13, 0x123, RZ ;  /* 0x000001230d0c7816 */ /* 0x000fe400000000ff */
[----:B------:R-:W-:Y:S02]  /*a060*/  PRMT R43, R28, 0x123, RZ ;  /* 0x000001231c2b7816 */ /* 0x000fe400000000ff */
[----:B------:R-:W-:Y:S01]  /*a070*/  PRMT R13, R14, 0x123, RZ ;  /* 0x000001230e0d7816 */ /* 0x000fe200000000ff */
[----:B------:R-:W0:Y:S01]  /*a080*/  LDC.64 R20, c[0x0][0x388] ;  /* 0x0000e200ff147b82 */ /* 0x000e220000000a00 */
[----:B------:R-:W-:Y:S02]  /*a090*/  PRMT R42, R29, 0x123, RZ ;  /* 0x000001231d2a7816 */ /* 0x000fe400000000ff */
[----:B------:R-:W-:-:S02]  /*a0a0*/  PRMT R28, R31, 0x123, RZ ;  /* 0x000001231f1c7816 */ /* 0x000fc400000000ff */
[----:B------:R-:W-:Y:S02]  /*a0b0*/  PRMT R36, R0, 0x123, RZ ;  /* 0x0000012300247816 */ /* 0x000fe400000000ff */
[----:B------:R-:W-:Y:S02]  /*a0c0*/  PRMT R37, R2, 0x123, RZ ;  /* 0x0000012302257816 */ /* 0x000fe400000000ff */
[----:B------:R-:W-:Y:S02]  /*a0d0*/  PRMT R38, R3, 0x123, RZ ;  /* 0x0000012303267816 */ /* 0x000fe400000000ff */
[----:B------:R-:W-:Y:S02]  /*a0e0*/  PRMT R14, R19, 0x123, RZ ;  /* 0x00000123130e7816 */ /* 0x000fe400000000ff */
[----:B------:R-:W-:Y:S02]  /*a0f0*/  PRMT R15, R55, 0x123, RZ ;  /* 0x00000123370f7816 */ /* 0x000fe400000000ff */
[----:B------:R-:W-:Y:S01]  /*a100*/  PRMT R40, R54, 0x123, RZ ;  /* 0x0000012336287816 */ /* 0x000fe200000000ff */
[----:B-1----:R-:W-:Y:S01]  /*a110*/  IMAD.WIDE.U32 R16, R53, 0x20, R16 ;  /* 0x0000002035107825 */ /* 0x002fe200078e0010 */
[----:B------:R-:W-:-:S02]  /*a120*/  PRMT R41, R25, 0x123, RZ ;  /* 0x0000012319297816 */ /* 0x000fc400000000ff */
[----:B------:R-:W-:Y:S02]  /*a130*/  PRMT R29, R32, 0x123, RZ ;  /* 0x00000123201d7816 */ /* 0x000fe400000000ff */
[----:B------:R-:W-:Y:S01]  /*a140*/  PRMT R30, R27, 0x123, RZ ;  /* 0x000001231b1e7816 */ /* 0x000fe200000000ff */
[----:B------:R-:W-:Y:S01]  /*a150*/  STG.E.ENL2.256 desc[UR10][R16.64], R4, R8 ;  /* 0xf80000041008797f */ /* 0x000fe2000f12180a */
[----:B------:R-:W-:Y:S01]  /*a160*/  PRMT R31, R26, 0x123, RZ ;  /* 0x000001231a1f7816 */ /* 0x000fe200000000ff */
[----:B0-----:R-:W-:-:S05]  /*a170*/  IMAD.WIDE.U32 R20, R53, 0x40, R20 ;  /* 0x0000004035147825 */ /* 0x001fca00078e0014 */
[----:B------:R-:W-:Y:S04]  /*a180*/  STG.E.ENL2.256 desc[UR10][R20.64], R36, R12 ;  /* 0xf8000024140c797f */ /* 0x000fe8000f12180a */
[----:B------:R-:W-:Y:S01]  /*a190*/  STG.E.ENL2.256 desc[UR10][R20.64+0x20], R40, R28 ;  /* 0xf8000128141c797f */ /* 0x000fe2000f12180a */
[----:B------:R-:W-:Y:S05]  /*a1a0*/  EXIT ;  /* 0x000000000000794d */ /* 0x000fea0003800000 */
.L_x_77:
[----:B------:R-:W-:-:S00]  /*a1b0*/  BRA `(.L_x_77) ;  /* 0xfffffffc00fc7947 */ /* 0x000fc0000383ffff */
[----:B------:R-:W-:-:S00]  /*a1c0*/  NOP ;  /* 0x0000000000007918 */ /* 0x000fc00000000000 */
        /* <DEDUP_REMOVED lines=11> */
.L_x_78:


//--------------------- .nv.global.init           --------------------------
	.section	.nv.global.init,"aw",@progbits
	.align	32
.nv.global.init:
	.type		h0,@object
	.size		h0,(k - h0)
h0:
        /*0000*/ 	.byte	0x67, 0xe6, 0x09, 0x6a, 0x85, 0xae, 0x67, 0xbb, 0x72, 0xf3, 0x6e, 0x3c, 0x3a, 0xf5, 0x4f, 0xa5
        /*0010*/ 	.byte	0x7f, 0x52, 0x0e, 0x51, 0x8c, 0x68, 0x05, 0x9b, 0xab, 0xd9, 0x83, 0x1f, 0x19, 0xcd, 0xe0, 0x5b
	.type		k,@object
	.size		k,(chars - k)
k:
        /*0020*/ 	.byte	0x98, 0x2f, 0x8a, 0x42, 0x91, 0x44, 0x37, 0x71, 0xcf, 0xfb, 0xc0, 0xb5, 0xa5, 0xdb, 0xb5, 0xe9
        /* <DEDUP_REMOVED lines=15> */
	.type		chars,@object
	.size		chars,(.L_0 - chars)
chars:
        /*0120*/ 	.byte	0x2b, 0x30, 0x31, 0x32, 0x33, 0x34, 0x35, 0x36, 0x37, 0x38, 0x39, 0x61, 0x62, 0x63, 0x64, 0x65
        /*0130*/ 	.byte	0x66, 0x67, 0x68, 0x69, 0x6a, 0x6b, 0x6c, 0x6d, 0x6e, 0x6f, 0x70, 0x71, 0x72, 0x73, 0x74, 0x75
        /*0140*/ 	.byte	0x76, 0x77, 0x78, 0x79, 0x7a, 0x41, 0x42, 0x43, 0x44, 0x45, 0x46, 0x47, 0x48, 0x49, 0x4a, 0x4b
        /*0150*/ 	.byte	0x4c, 0x4d, 0x4e, 0x4f, 0x50, 0x51, 0x52, 0x53, 0x54, 0x55, 0x56, 0x57, 0x58, 0x59, 0x5a, 0x2f
        /*0160*/ 	.byte	0x00
.L_0:


//--------------------- .nv.shared._Z6plinkoILj512ELj524288ELj1EEvP10byte_arr_tILj32EEP9message_t --------------------------
	.section	.nv.shared._Z6plinkoILj512ELj524288ELj1EEvP10byte_arr_tILj32EEP9message_t,"aw",@nobits
	.sectionflags	@""
	.align	32
.nv.shared._Z6plinkoILj512ELj524288ELj1EEvP10byte_arr_tILj32EEP9message_t:
	.zero		1632


//--------------------- .nv.shared.reserved.0     --------------------------
	.section	.nv.shared.reserved.0,"aw",@nobits
	.weak		__nv_reservedSMEM_offset_0_alias
	.size		__nv_reservedSMEM_offset_0_alias, 0, 64
	.other		__nv_reservedSMEM_offset_0_alias,@"STO_CUDA_RESERVED_SHARED STV_DEFAULT"
__nv_reservedSMEM_offset_0_alias:
	.zero		0
	.zero		64


//--------------------- .nv.global                --------------------------
	.section	.nv.global,"aw",@nobits
.nv.global:
	.type		_ZN34_INTERNAL_0ce7a817_4_k_cu_c50e09d94cuda3std3__48in_placeE,@object
	.size		_ZN34_INTERNAL_0ce7a817_4_k_cu_c50e09d94cuda3std3__48in_placeE,(_ZN34_INTERNAL_0ce7a817_4_k_cu_c50e09d94cuda3std6ranges3__45__cpo8distanceE - _ZN34_INTERNAL_0ce7a817_4_k_cu_c50e09d94cuda3std3__48in_placeE)
_ZN34_INTERNAL_0ce7a817_4_k_cu_c50e09d94cuda3std3__48in_placeE:
	.zero		1
	.type		_ZN34_INTERNAL_0ce7a817_4_k_cu_c50e09d94cuda3std6ranges3__45__cpo8distanceE,@object
	.size		_ZN34_INTERNAL_0ce7a817_4_k_cu_c50e09d94cuda3std6ranges3__45__cpo8distanceE,(_ZN34_INTERNAL_0ce7a817_4_k_cu_c50e09d94cuda3std3__45__cpo6cbeginE - _ZN34_INTERNAL_0ce7a817_4_k_cu_c50e09d94cuda3std6ranges3__45__cpo8distanceE)
_ZN34_INTERNAL_0ce7a817_4_k_cu_c50e09d94cuda3std6ranges3__45__cpo8distanceE:
	.zero		1
	.type		_ZN34_INTERNAL_0ce7a817_4_k_cu_c50e09d94cuda3std3__45__cpo6cbeginE,@object
	.size		_ZN34_INTERNAL_0ce7a817_4_k_cu_c50e09d94cuda3std3__45__cpo6cbeginE,(_ZN34_INTERNAL_0ce7a817_4_k_cu_c50e09d94cuda3std6ranges3__45__cpo7advanceE - _ZN34_INTERNAL_0ce7a817_4_k_cu_c50e09d94cuda3std3__45__cpo6cbeginE)
_ZN34_INTERNAL_0ce7a817_4_k_cu_c50e09d94cuda3std3__45__cpo6cbeginE:
	.zero		1
	.type		_ZN34_INTERNAL_0ce7a817_4_k_cu_c50e09d94cuda3std6ranges3__45__cpo7advanceE,@object
	.size		_ZN34_INTERNAL_0ce7a817_4_k_cu_c50e09d94cuda3std6ranges3__45__cpo7advanceE,(_ZN34_INTERNAL_0ce7a817_4_k_cu_c50e09d94cuda3std3__45__cpo7crbeginE - _ZN34_INTERNAL_0ce7a817_4_k_cu_c50e09d94cuda3std6ranges3__45__cpo7advanceE)
_ZN34_INTERNAL_0ce7a817_4_k_cu_c50e09d94cuda3std6ranges3__45__cpo7advanceE:
	.zero		1
	.type		_ZN34_INTERNAL_0ce7a817_4_k_cu_c50e09d94cuda3std3__45__cpo7crbeginE,@object
	.size		_ZN34_INTERNAL_0ce7a817_4_k_cu_c50e09d94cuda3std3__45__cpo7crbeginE,(_ZN34_INTERNAL_0ce7a817_4_k_cu_c50e09d94cuda3std6ranges3__45__cpo4dataE - _ZN34_INTERNAL_0ce7a817_4_k_cu_c50e09d94cuda3std3__45__cpo7crbeginE)
_ZN34_INTERNAL_0ce7a817_4_k_cu_c50e09d94cuda3std3__45__cpo7crbeginE:
	.zero		1
	.type		_ZN34_INTERNAL_0ce7a817_4_k_cu_c50e09d94cuda3std6ranges3__45__cpo4dataE,@object
	.size		_ZN34_INTERNAL_0ce7a817_4_k_cu_c50e09d94cuda3std6ranges3__45__cpo4dataE,(_ZN34_INTERNAL_0ce7a817_4_k_cu_c50e09d94cuda3std6ranges3__45__cpo5beginE - _ZN34_INTERNAL_0ce7a817_4_k_cu_c50e09d94cuda3std6ranges3__45__cpo4dataE)
_ZN34_INTERNAL_0ce7a817_4_k_cu_c50e09d94cuda3std6ranges3__45__cpo4dataE:
	.zero		1
	.type		_ZN34_INTERNAL_0ce7a817_4_k_cu_c50e09d94cuda3std6ranges3__45__cpo5beginE,@object
	.size		_ZN34_INTERNAL_0ce7a817_4_k_cu_c50e09d94cuda3std6ranges3__45__cpo5beginE,(_ZN34_INTERNAL_0ce7a817_4_k_cu_c50e09d94cuda3std3__436_GLOBAL__N__0ce7a817_4_k_cu_c50e09d96ignoreE - _ZN34_INTERNAL_0ce7a817_4_k_cu_c50e09d94cuda3std6ranges3__45__cpo5beginE)
_ZN34_INTERNAL_0ce7a817_4_k_cu_c50e09d94cuda3std6ranges3__45__cpo5beginE:
	.zero		1
	.type		_ZN34_INTERNAL_0ce7a817_4_k_cu_c50e09d94cuda3std3__436_GLOBAL__N__0ce7a817_4_k_cu_c50e09d96ignoreE,@object
	.size		_ZN34_INTERNAL_0ce7a817_4_k_cu_c50e09d94cuda3std3__436_GLOBAL__N__0ce7a817_4_k_cu_c50e09d96ignoreE,(_ZN34_INTERNAL_0ce7a817_4_k_cu_c50e09d94cuda3std6ranges3__45__cpo4sizeE - _ZN34_INTERNAL_0ce7a817_4_k_cu_c50e09d94cuda3std3__436_GLOBAL__N__0ce7a817_4_k_cu_c50e09d96ignoreE)
_ZN34_INTERNAL_0ce7a817_4_k_cu_c50e09d94cuda3std3__436_GLOBAL__N__0ce7a817_4_k_cu_c50e09d96ignoreE:
	.zero		1
	.type		_ZN34_INTERNAL_0ce7a817_4_k_cu_c50e09d94cuda3std6ranges3__45__cpo4sizeE,@object
	.size		_ZN34_INTERNAL_0ce7a817_4_k_cu_c50e09d94cuda3std6ranges3__45__cpo4sizeE,(_ZN34_INTERNAL_0ce7a817_4_k_cu_c50e09d94cuda3std3__45__cpo5beginE - _ZN34_INTERNAL_0ce7a817_4_k_cu_c50e09d94cuda3std6ranges3__45__cpo4sizeE)
_ZN34_INTERNAL_0ce7a817_4_k_cu_c50e09d94cuda3std6ranges3__45__cpo4sizeE:
	.zero		1
	.type		_ZN34_INTERNAL_0ce7a817_4_k_cu_c50e09d94cuda3std3__45__cpo5beginE,@object
	.size		_ZN34_INTERNAL_0ce7a817_4_k_cu_c50e09d94cuda3std3__45__cpo5beginE,(_ZN34_INTERNAL_0ce7a817_4_k_cu_c50e09d94cuda3std6ranges3__45__cpo6cbeginE - _ZN34_INTERNAL_0ce7a817_4_k_cu_c50e09d94cuda3std3__45__cpo5beginE)
_ZN34_INTERNAL_0ce7a817_4_k_cu_c50e09d94cuda3std3__45__cpo5beginE:
	.zero		1
	.type		_ZN34_INTERNAL_0ce7a817_4_k_cu_c50e09d94cuda3std6ranges3__45__cpo6cbeginE,@object
	.size		_ZN34_INTERNAL_0ce7a817_4_k_cu_c50e09d94cuda3std6ranges3__45__cpo6cbeginE,(_ZN34_INTERNAL_0ce7a817_4_k_cu_c50e09d94cuda3std3__45__cpo6rbeginE - _ZN34_INTERNAL_0ce7a817_4_k_cu_c50e09d94cuda3std6ranges3__45__cpo6cbeginE)
_ZN34_INTERNAL_0ce7a817_4_k_cu_c50e09d94cuda3std6ranges3__45__cpo6cbeginE:
	.zero		1
	.type		_ZN34_INTERNAL_0ce7a817_4_k_cu_c50e09d94cuda3std3__45__cpo6rbeginE,@object
	.size		_ZN34_INTERNAL_0ce7a817_4_k_cu_c50e09d94cuda3std3__45__cpo6rbeginE,(_ZN34_INTERNAL_0ce7a817_4_k_cu_c50e09d94cuda3std6ranges3__45__cpo4nextE - _ZN34_INTERNAL_0ce7a817_4_k_cu_c50e09d94cuda3std3__45__cpo6rbeginE)
_ZN34_INTERNAL_0ce7a817_4_k_cu_c50e09d94cuda3std3__45__cpo6rbeginE:
	.zero		1
	.type		_ZN34_INTERNAL_0ce7a817_4_k_cu_c50e09d94cuda3std6ranges3__45__cpo4nextE,@object
	.size		_ZN34_INTERNAL_0ce7a817_4_k_cu_c50e09d94cuda3std6ranges3__45__cpo4nextE,(_ZN34_INTERNAL_0ce7a817_4_k_cu_c50e09d94cuda3std6ranges3__45__cpo4swapE - _ZN34_INTERNAL_0ce7a817_4_k_cu_c50e09d94cuda3std6ranges3__45__cpo4nextE)
_ZN34_INTERNAL_0ce7a817_4_k_cu_c50e09d94cuda3std6ranges3__45__cpo4nextE:
	.zero		1
	.type		_ZN34_INTERNAL_0ce7a817_4_k_cu_c50e09d94cuda3std6ranges3__45__cpo4swapE,@object
	.size		_ZN34_INTERNAL_0ce7a817_4_k_cu_c50e09d94cuda3std6ranges3__45__cpo4swapE,(_ZN34_INTERNAL_0ce7a817_4_k_cu_c50e09d94cuda3std3__420unreachable_sentinelE - _ZN34_INTERNAL_0ce7a817_4_k_cu_c50e09d94cuda3std6ranges3__45__cpo4swapE)
_ZN34_INTERNAL_0ce7a817_4_k_cu_c50e09d94cuda3std6ranges3__45__cpo4swapE:
	.zero		1
	.type		_ZN34_INTERNAL_0ce7a817_4_k_cu_c50e09d94cuda3std3__420unreachable_sentinelE,@object
	.size		_ZN34_INTERNAL_0ce7a817_4_k_cu_c50e09d94cuda3std3__420unreachable_sentinelE,(_ZN34_INTERNAL_0ce7a817_4_k_cu_c50e09d96thrust24THRUST_300001_SM_1000_NS6system6detail10sequential3seqE - _ZN34_INTERNAL_0ce7a817_4_k_cu_c50e09d94cuda3std3__420unreachable_sentinelE)
_ZN34_INTERNAL_0ce7a817_4_k_cu_c50e09d94cuda3std3__420unreachable_sentinelE:
	.zero		1
	.type		_ZN34_INTERNAL_0ce7a817_4_k_cu_c50e09d96thrust24THRUST_300001_SM_1000_NS6system6detail10sequential3seqE,@object
	.size		_ZN34_INTERNAL_0ce7a817_4_k_cu_c50e09d96thrust24THRUST_300001_SM_1000_NS6system6detail10sequential3seqE,(_ZN34_INTERNAL_0ce7a817_4_k_cu_c50e09d94cuda3std3__45__cpo4cendE - _ZN34_INTERNAL_0ce7a817_4_k_cu_c50e09d96thrust24THRUST_300001_SM_1000_NS6system6detail10sequential3seqE)
_ZN34_INTERNAL_0ce7a817_4_k_cu_c50e09d96thrust24THRUST_300001_SM_1000_NS6system6detail10sequential3seqE:
	.zero		1
	.type		_ZN34_INTERNAL_0ce7a817_4_k_cu_c50e09d94cuda3std3__45__cpo4cendE,@object
	.size		_ZN34_INTERNAL_0ce7a817_4_k_cu_c50e09d94cuda3std3__45__cpo4cendE,(_ZN34_INTERNAL_0ce7a817_4_k_cu_c50e09d94cuda3std6ranges3__45__cpo9iter_swapE - _ZN34_INTERNAL_0ce7a817_4_k_cu_c50e09d94cuda3std3__45__cpo4cendE)
_ZN34_INTERNAL_0ce7a817_4_k_cu_c50e09d94cuda3std3__45__cpo4cendE:
	.zero		1
	.type		_ZN34_INTERNAL_0ce7a817_4_k_cu_c50e09d94cuda3std6ranges3__45__cpo9iter_swapE,@object
	.size		_ZN34_INTERNAL_0ce7a817_4_k_cu_c50e09d94cuda3std6ranges3__45__cpo9iter_swapE,(_ZN34_INTERNAL_0ce7a817_4_k_cu_c50e09d94cuda3std3__45__cpo5crendE - _ZN34_INTERNAL_0ce7a817_4_k_cu_c50e09d94cuda3std6ranges3__45__cpo9iter_swapE)
_ZN34_INTERNAL_0ce7a817_4_k_cu_c50e09d94cuda3std6ranges3__45__cpo9iter_swapE:
	.zero		1
	.type		_ZN34_INTERNAL_0ce7a817_4_k_cu_c50e09d94cuda3std3__45__cpo5crendE,@object
	.size		_ZN34_INTERNAL_0ce7a817_4_k_cu_c50e09d94cuda3std3__45__cpo5crendE,(_ZN34_INTERNAL_0ce7a817_4_k_cu_c50e09d94cuda3std6ranges3__45__cpo5cdataE - _ZN34_INTERNAL_0ce7a817_4_k_cu_c50e09d94cuda3std3__45__cpo5crendE)
_ZN34_INTERNAL_0ce7a817_4_k_cu_c50e09d94cuda3std3__45__cpo5crendE:
	.zero		1
	.type		_ZN34_INTERNAL_0ce7a817_4_k_cu_c50e09d94cuda3std6ranges3__45__cpo5cdataE,@object
	.size		_ZN34_INTERNAL_0ce7a817_4_k_cu_c50e09d94cuda3std6ranges3__45__cpo5cdataE,(_ZN34_INTERNAL_0ce7a817_4_k_cu_c50e09d94cuda3std6ranges3__45__cpo3endE - _ZN34_INTERNAL_0ce7a817_4_k_cu_c50e09d94cuda3std6ranges3__45__cpo5cdataE)
_ZN34_INTERNAL_0ce7a817_4_k_cu_c50e09d94cuda3std6ranges3__45__cpo5cdataE:
	.zero		1
	.type		_ZN34_INTERNAL_0ce7a817_4_k_cu_c50e09d94cuda3std6ranges3__45__cpo3endE,@object
	.size		_ZN34_INTERNAL_0ce7a817_4_k_cu_c50e09d94cuda3std6ranges3__45__cpo3endE,(_ZN34_INTERNAL_0ce7a817_4_k_cu_c50e09d94cuda3std3__419piecewise_constructE - _ZN34_INTERNAL_0ce7a817_4_k_cu_c50e09d94cuda3std6ranges3__45__cpo3endE)
_ZN34_INTERNAL_0ce7a817_4_k_cu_c50e09d94cuda3std6ranges3__45__cpo3endE:
	.zero		1
	.type		_ZN34_INTERNAL_0ce7a817_4_k_cu_c50e09d94cuda3std3__419piecewise_constructE,@object
	.size		_ZN34_INTERNAL_0ce7a817_4_k_cu_c50e09d94cuda3std3__419piecewise_constructE,(_ZN34_INTERNAL_0ce7a817_4_k_cu_c50e09d94cuda3std6ranges3__45__cpo5ssizeE - _ZN34_INTERNAL_0ce7a817_4_k_cu_c50e09d94cuda3std3__419piecewise_constructE)
_ZN34_INTERNAL_0ce7a817_4_k_cu_c50e09d94cuda3std3__419piecewise_constructE:
	.zero		1
	.type		_ZN34_INTERNAL_0ce7a817_4_k_cu_c50e09d94cuda3std6ranges3__45__cpo5ssizeE,@object
	.size		_ZN34_INTERNAL_0ce7a817_4_k_cu_c50e09d94cuda3std6ranges3__45__cpo5ssizeE,(_ZN34_INTERNAL_0ce7a817_4_k_cu_c50e09d94cuda3std3__45__cpo3endE - _ZN34_INTERNAL_0ce7a817_4_k_cu_c50e09d94cuda3std6ranges3__45__cpo5ssizeE)
_ZN34_INTERNAL_0ce7a817_4_k_cu_c50e09d94cuda3std6ranges3__45__cpo5ssizeE:
	.zero		1
	.type		_ZN34_INTERNAL_0ce7a817_4_k_cu_c50e09d94cuda3std3__45__cpo3endE,@object
	.size		_ZN34_INTERNAL_0ce7a817_4_k_cu_c50e09d94cuda3std3__45__cpo3endE,(_ZN34_INTERNAL_0ce7a817_4_k_cu_c50e09d94cuda3std6ranges3__45__cpo4cendE - _ZN34_INTERNAL_0ce7a817_4_k_cu_c50e09d94cuda3std3__45__cpo3endE)
_ZN34_INTERNAL_0ce7a817_4_k_cu_c50e09d94cuda3std3__45__cpo3endE:
	.zero		1
	.type		_ZN34_INTERNAL_0ce7a817_4_k_cu_c50e09d94cuda3std6ranges3__45__cpo4cendE,@object
	.size		_ZN34_INTERNAL_0ce7a817_4_k_cu_c50e09d94cuda3std6ranges3__45__cpo4cendE,(_ZN34_INTERNAL_0ce7a817_4_k_cu_c50e09d94cuda3std3__45__cpo4rendE - _ZN34_INTERNAL_0ce7a817_4_k_cu_c50e09d94cuda3std6ranges3__45__cpo4cendE)
_ZN34_INTERNAL_0ce7a817_4_k_cu_c50e09d94cuda3std6ranges3__45__cpo4cendE:
	.zero		1
	.type		_ZN34_INTERNAL_0ce7a817_4_k_cu_c50e09d94cuda3std3__45__cpo4rendE,@object
	.size		_ZN34_INTERNAL_0ce7a817_4_k_cu_c50e09d94cuda3std3__45__cpo4rendE,(_ZN34_INTERNAL_0ce7a817_4_k_cu_c50e09d94cuda3std6ranges3__45__cpo4prevE - _ZN34_INTERNAL_0ce7a817_4_k_cu_c50e09d94cuda3std3__45__cpo4rendE)
_ZN34_INTERNAL_0ce7a817_4_k_cu_c50e09d94cuda3std3__45__cpo4rendE:
	.zero		1
	.type		_ZN34_INTERNAL_0ce7a817_4_k_cu_c50e09d94cuda3std6ranges3__45__cpo4prevE,@object
	.size		_ZN34_INTERNAL_0ce7a817_4_k_cu_c50e09d94cuda3std6ranges3__45__cpo4prevE,(_ZN34_INTERNAL_0ce7a817_4_k_cu_c50e09d94cuda3std6ranges3__45__cpo9iter_moveE - _ZN34_INTERNAL_0ce7a817_4_k_cu_c50e09d94cuda3std6ranges3__45__cpo4prevE)
_ZN34_INTERNAL_0ce7a817_4_k_cu_c50e09d94cuda3std6ranges3__45__cpo4prevE:
	.zero		1
	.type		_ZN34_INTERNAL_0ce7a817_4_k_cu_c50e09d94cuda3std6ranges3__45__cpo9iter_moveE,@object
	.size		_ZN34_INTERNAL_0ce7a817_4_k_cu_c50e09d94cuda3std6ranges3__45__cpo9iter_moveE,(.L_16 - _ZN34_INTERNAL_0ce7a817_4_k_cu_c50e09d94cuda3std6ranges3__45__cpo9iter_moveE)
_ZN34_INTERNAL_0ce7a817_4_k_cu_c50e09d94cuda3std6ranges3__45__cpo9iter_moveE:
	.zero		1
.L_16:


//--------------------- .nv.constant0._Z6plinkoILj512ELj524288ELj1EEvP10byte_arr_tILj32EEP9message_t --------------------------
	.section	.nv.constant0._Z6plinkoILj512ELj524288ELj1EEvP10byte_arr_tILj32EEP9message_t,"a",@progbits
	.sectionflags	@""
	.align	4
.nv.constant0._Z6plinkoILj512ELj524288ELj1EEvP10byte_arr_tILj32EEP9message_t:
	.zero		912


//--------------------- SYMBOLS --------------------------

	.type		.nv.reservedSmem.offset0,@object
	.size		.nv.reservedSmem.offset0,0x4
	.type		.nv.reservedSmem.cap,@object
	.size		.nv.reservedSmem.cap,0x4
